	.target	sm_90a

	.elftype	@"ET_EXEC"


//--------------------- .note.nv.tkinfo           --------------------------
	.section	.note.nv.tkinfo,"",@"SHT_NOTE"
	.sectionflags	@"SHF_NOTE_NV_TKINFO"
	.tkinfo
        /*0018*/ 	.word	0x00000002
        /*0030*/ 	.string	""
        /*0030*/ 	.string	"ptxas"
        /*0030*/ 	.string	"Cuda compilation tools, release 13.0, V13.0.88"
        /*0030*/ 	.string	"Build cuda_13.0.r13.0/compiler.36424714_0"
        /*0030*/ 	.string	"-arch sm_90a -m 64 "



//--------------------- .note.nv.cuinfo           --------------------------
	.section	.note.nv.cuinfo,"",@"SHT_NOTE"
	.sectionflags	@"SHF_NOTE_NV_CUINFO"
        /*0018*/ 	.short	0x0002
        /*001a*/ 	.short	0x005a
        /*001c*/ 	.short	0x0082
	.zero		2


//--------------------- .nv.info                  --------------------------
	.section	.nv.info,"",@"SHT_CUDA_INFO"
	.align	4


	//----- nvinfo : EIATTR_REGCOUNT
	.align		4
        /*0000*/ 	.byte	0x04, 0x2f
        /*0002*/ 	.short	(.L_15 - .L_14)
	.align		4
.L_14:
        /*0004*/ 	.word	index@(_ZN7cutlass13device_kernelINS_4gemm6kernel13GemmUniversalIN4cute5tupleIJiiiiEEENS1_10collective13CollectiveMmaINS1_34MainloopSm90TmaGmmaWarpSpecializedILi4ENS5_IJNS4_1CILi1EEESB_SB_EEENS1_32KernelTmaWarpSpecializedPingpongEEENS5_IJNSA_ILi64EEENSA_ILi128EEESG_EEENS_10bfloat16_tENS5_IJlSB_lEEESI_NS5_IJSB_llEEENS4_8TiledMMAINS4_8MMA_AtomIJNS4_4SM904GMMA28MMA_64x128x16_F32BF16BF16_SSILNSO_5MajorE0ELSQ_1ELNSO_7ScaleInE1ELSR_1EEEEEENS4_6LayoutISC_NS5_IJNSA_ILi0EEESV_SV_EEEEENS5_IJNS4_10UnderscoreESY_SY_EEEEENS4_13SM90_TMA_LOADENS4_14ComposedLayoutINS4_7SwizzleILi3ELi4ELi3EEENS4_18smem_ptr_flag_bitsILi16EEENSU_INS5_IJNSA_ILi8EEESF_EEENS5_IJSF_SB_EEEEEEEvNS4_8identityES11_NS12_IS14_S16_NSU_INS5_IJSF_S17_EEENS5_IJSB_SF_EEEEEEEvS1C_EENS_8epilogue10collective6detail29Sm90TmaWarpSpecializedAdapterINS1J_15DefaultEpilogueISI_SJ_SJ_NS1I_6thread17LinearCombinationISI_Li1EffLNS1N_9ScaleType4KindE0ELNS_15FloatRoundStyleE2ESI_EENS1_15EpilogueDefaultEEEEEvvEEEEvNT_6ParamsE)
        /*0008*/ 	.word	0x000000a8


	//----- nvinfo : EIATTR_FRAME_SIZE
	.align		4
.L_15:
        /*000c*/ 	.byte	0x04, 0x11
        /*000e*/ 	.short	(.L_17 - .L_16)
	.align		4
.L_16:
        /*0010*/ 	.word	index@(_ZN7cutlass13device_kernelINS_4gemm6kernel13GemmUniversalIN4cute5tupleIJiiiiEEENS1_10collective13CollectiveMmaINS1_34MainloopSm90TmaGmmaWarpSpecializedILi4ENS5_IJNS4_1CILi1EEESB_SB_EEENS1_32KernelTmaWarpSpecializedPingpongEEENS5_IJNSA_ILi64EEENSA_ILi128EEESG_EEENS_10bfloat16_tENS5_IJlSB_lEEESI_NS5_IJSB_llEEENS4_8TiledMMAINS4_8MMA_AtomIJNS4_4SM904GMMA28MMA_64x128x16_F32BF16BF16_SSILNSO_5MajorE0ELSQ_1ELNSO_7ScaleInE1ELSR_1EEEEEENS4_6LayoutISC_NS5_IJNSA_ILi0EEESV_SV_EEEEENS5_IJNS4_10UnderscoreESY_SY_EEEEENS4_13SM90_TMA_LOADENS4_14ComposedLayoutINS4_7SwizzleILi3ELi4ELi3EEENS4_18smem_ptr_flag_bitsILi16EEENSU_INS5_IJNSA_ILi8EEESF_EEENS5_IJSF_SB_EEEEEEEvNS4_8identityES11_NS12_IS14_S16_NSU_INS5_IJSF_S17_EEENS5_IJSB_SF_EEEEEEEvS1C_EENS_8epilogue10collective6detail29Sm90TmaWarpSpecializedAdapterINS1J_15DefaultEpilogueISI_SJ_SJ_NS1I_6thread17LinearCombinationISI_Li1EffLNS1N_9ScaleType4KindE0ELNS_15FloatRoundStyleE2ESI_EENS1_15EpilogueDefaultEEEEEvvEEEEvNT_6ParamsE)
        /*0014*/ 	.word	0x00000000


	//----- nvinfo : EIATTR_MIN_STACK_SIZE
	.align		4
.L_17:
        /*0018*/ 	.byte	0x04, 0x12
        /*001a*/ 	.short	(.L_19 - .L_18)
	.align		4
.L_18:
        /*001c*/ 	.word	index@(_ZN7cutlass13device_kernelINS_4gemm6kernel13GemmUniversalIN4cute5tupleIJiiiiEEENS1_10collective13CollectiveMmaINS1_34MainloopSm90TmaGmmaWarpSpecializedILi4ENS5_IJNS4_1CILi1EEESB_SB_EEENS1_32KernelTmaWarpSpecializedPingpongEEENS5_IJNSA_ILi64EEENSA_ILi128EEESG_EEENS_10bfloat16_tENS5_IJlSB_lEEESI_NS5_IJSB_llEEENS4_8TiledMMAINS4_8MMA_AtomIJNS4_4SM904GMMA28MMA_64x128x16_F32BF16BF16_SSILNSO_5MajorE0ELSQ_1ELNSO_7ScaleInE1ELSR_1EEEEEENS4_6LayoutISC_NS5_IJNSA_ILi0EEESV_SV_EEEEENS5_IJNS4_10UnderscoreESY_SY_EEEEENS4_13SM90_TMA_LOADENS4_14ComposedLayoutINS4_7SwizzleILi3ELi4ELi3EEENS4_18smem_ptr_flag_bitsILi16EEENSU_INS5_IJNSA_ILi8EEESF_EEENS5_IJSF_SB_EEEEEEEvNS4_8identityES11_NS12_IS14_S16_NSU_INS5_IJSF_S17_EEENS5_IJSB_SF_EEEEEEEvS1C_EENS_8epilogue10collective6detail29Sm90TmaWarpSpecializedAdapterINS1J_15DefaultEpilogueISI_SJ_SJ_NS1I_6thread17LinearCombinationISI_Li1EffLNS1N_9ScaleType4KindE0ELNS_15FloatRoundStyleE2ESI_EENS1_15EpilogueDefaultEEEEEvvEEEEvNT_6ParamsE)
        /*0020*/ 	.word	0x00000000
.L_19:


//--------------------- .nv.compat                --------------------------
	.section	.nv.compat,"",@"SHT_CUDA_COMPAT_INFO"
	.align	4
        /*0000*/ 	.byte	0x02, 0x09, 0x01, 0x00, 0x02, 0x02, 0x04, 0x00, 0x02, 0x05, 0x05, 0x00, 0x03, 0x07, 0x01, 0x01
        /*0010*/ 	.byte	0x02, 0x03, 0x01, 0x00, 0x02, 0x06, 0x01, 0x00, 0x04, 0x0b, 0x08, 0x00, 0x00, 0x00, 0x00, 0x00
        /*0020*/ 	.byte	0x00, 0x00, 0x00, 0x00


//--------------------- .nv.info._ZN7cutlass13device_kernelINS_4gemm6kernel13GemmUniversalIN4cute5tupleIJiiiiEEENS1_10collective13CollectiveMmaINS1_34MainloopSm90TmaGmmaWarpSpecializedILi4ENS5_IJNS4_1CILi1EEESB_SB_EEENS1_32KernelTmaWarpSpecializedPingpongEEENS5_IJNSA_ILi64EEENSA_ILi128EEESG_EEENS_10bfloat16_tENS5_IJlSB_lEEESI_NS5_IJSB_llEEENS4_8TiledMMAINS4_8MMA_AtomIJNS4_4SM904GMMA28MMA_64x128x16_F32BF16BF16_SSILNSO_5MajorE0ELSQ_1ELNSO_7ScaleInE1ELSR_1EEEEEENS4_6LayoutISC_NS5_IJNSA_ILi0EEESV_SV_EEEEENS5_IJNS4_10UnderscoreESY_SY_EEEEENS4_13SM90_TMA_LOADENS4_14ComposedLayoutINS4_7SwizzleILi3ELi4ELi3EEENS4_18smem_ptr_flag_bitsILi16EEENSU_INS5_IJNSA_ILi8EEESF_EEENS5_IJSF_SB_EEEEEEEvNS4_8identityES11_NS12_IS14_S16_NSU_INS5_IJSF_S17_EEENS5_IJSB_SF_EEEEEEEvS1C_EENS_8epilogue10collective6detail29Sm90TmaWarpSpecializedAdapterINS1J_15DefaultEpilogueISI_SJ_SJ_NS1I_6thread17LinearCombinationISI_Li1EffLNS1N_9ScaleType4KindE0ELNS_15FloatRoundStyleE2ESI_EENS1_15EpilogueDefaultEEEEEvvEEEEvNT_6ParamsE --------------------------
	.section	.nv.info._ZN7cutlass13device_kernelINS_4gemm6kernel13GemmUniversalIN4cute5tupleIJiiiiEEENS1_10collective13CollectiveMmaINS1_34MainloopSm90TmaGmmaWarpSpecializedILi4ENS5_IJNS4_1CILi1EEESB_SB_EEENS1_32KernelTmaWarpSpecializedPingpongEEENS5_IJNSA_ILi64EEENSA_ILi128EEESG_EEENS_10bfloat16_tENS5_IJlSB_lEEESI_NS5_IJSB_llEEENS4_8TiledMMAINS4_8MMA_AtomIJNS4_4SM904GMMA28MMA_64x128x16_F32BF16BF16_SSILNSO_5MajorE0ELSQ_1ELNSO_7ScaleInE1ELSR_1EEEEEENS4_6LayoutISC_NS5_IJNSA_ILi0EEESV_SV_EEEEENS5_IJNS4_10UnderscoreESY_SY_EEEEENS4_13SM90_TMA_LOADENS4_14ComposedLayoutINS4_7SwizzleILi3ELi4ELi3EEENS4_18smem_ptr_flag_bitsILi16EEENSU_INS5_IJNSA_ILi8EEESF_EEENS5_IJSF_SB_EEEEEEEvNS4_8identityES11_NS12_IS14_S16_NSU_INS5_IJSF_S17_EEENS5_IJSB_SF_EEEEEEEvS1C_EENS_8epilogue10collective6detail29Sm90TmaWarpSpecializedAdapterINS1J_15DefaultEpilogueISI_SJ_SJ_NS1I_6thread17LinearCombinationISI_Li1EffLNS1N_9ScaleType4KindE0ELNS_15FloatRoundStyleE2ESI_EENS1_15EpilogueDefaultEEEEEvvEEEEvNT_6ParamsE,"",@"SHT_CUDA_INFO"
	.sectionflags	@""
	.align	4


	//----- nvinfo : EIATTR_CUDA_API_VERSION
	.align		4
        /*0000*/ 	.byte	0x04, 0x37
        /*0002*/ 	.short	(.L_21 - .L_20)
.L_20:
        /*0004*/ 	.word	0x00000082


	//----- nvinfo : EIATTR_KPARAM_INFO
	.align		4
.L_21:
        /*0008*/ 	.byte	0x04, 0x17
        /*000a*/ 	.short	(.L_23 - .L_22)
.L_22:
        /*000c*/ 	.word	0x00000000
        /*0010*/ 	.short	0x0000
        /*0012*/ 	.short	0x0070
        /*0014*/ 	.byte	0x00, 0xf0, 0x01, 0x10


	//----- nvinfo : EIATTR_SPARSE_MMA_MASK
	.align		4
.L_23:
        /*0018*/ 	.byte	0x03, 0x50
        /*001a*/ 	.short	0x0000


	//----- nvinfo : EIATTR_MAXREG_COUNT
	.align		4
        /*001c*/ 	.byte	0x03, 0x1b
        /*001e*/ 	.short	0x00a8


	//----- nvinfo : EIATTR_NUM_BARRIERS
	.align		4
        /*0020*/ 	.byte	0x02, 0x4c
        /*0022*/ 	.byte	0x01
	.zero		1


	//----- nvinfo : EIATTR_EXTERNS
	.align		4
        /*0024*/ 	.byte	0x04, 0x0f
        /*0026*/ 	.short	(.L_25 - .L_24)


	//   ....[0]....
	.align		4
.L_24:
        /*0028*/ 	.word	index@(__assertfail)


	//----- nvinfo : EIATTR_MERCURY_ISA_VERSION
	.align		4
.L_25:
        /*002c*/ 	.byte	0x03, 0x5f
        /*002e*/ 	.short	0x0101


	//----- nvinfo : EIATTR_INT_WARP_WIDE_INSTR_OFFSETS
	.align		4
        /*0030*/ 	.byte	0x04, 0x31
        /*0032*/ 	.short	(.L_27 - .L_26)


	//   ....[0]....
.L_26:
        /*0034*/ 	.word	0x00000470


	//   ....[1]....
        /*0038*/ 	.word	0x00000490


	//   ....[2]....
        /*003c*/ 	.word	0x00000510


	//   ....[3]....
        /*0040*/ 	.word	0x00000520


	//   ....[4]....
        /*0044*/ 	.word	0x00000530


	//   ....[5]....
        /*0048*/ 	.word	0x00000550


	//   ....[6]....
        /*004c*/ 	.word	0x000005b0


	//   ....[7]....
        /*0050*/ 	.word	0x000005d0


	//----- nvinfo : EIATTR_COOP_GROUP_MASK_REGIDS
	.align		4
.L_27:
        /*0054*/ 	.byte	0x04, 0x29
        /*0056*/ 	.short	(.L_29 - .L_28)


	//   ....[0]....
.L_28:
        /*0058*/ 	.word	0xffffffff


	//   ....[1]....
        /*005c*/ 	.word	0xffffffff


	//   ....[2]....
        /*0060*/ 	.word	0xffffffff


	//   ....[3]....
        /*0064*/ 	.word	0xffffffff


	//   ....[4]....
        /*0068*/ 	.word	0xffffffff


	//   ....[5]....
        /*006c*/ 	.word	0xffffffff


	//----- nvinfo : EIATTR_COOP_GROUP_INSTR_OFFSETS
	.align		4
.L_29:
        /*0070*/ 	.byte	0x04, 0x28
        /*0072*/ 	.short	(.L_31 - .L_30)


	//   ....[0]....
.L_30:
        /*0074*/ 	.word	0x00000050


	//   ....[1]....
        /*0078*/ 	.word	0x00000080


	//   ....[2]....
        /*007c*/ 	.word	0x00000180


	//   ....[3]....
        /*0080*/ 	.word	0x00000390


	//   ....[4]....
        /*0084*/ 	.word	0x000003d0


	//   ....[5]....
        /*0088*/ 	.word	0x00000410


	//----- nvinfo : EIATTR_REG_RECONFIG
	.align		4
.L_31:
        /*008c*/ 	.byte	0x01, 0x54
	.zero		2


	//----- nvinfo : EIATTR_SYSCALL_OFFSETS
	.align		4
        /*0090*/ 	.byte	0x04, 0x46
        /*0092*/ 	.short	(.L_33 - .L_32)


	//   ....[0]....
.L_32:
        /*0094*/ 	.word	0x00001770


	//----- nvinfo : EIATTR_MBARRIER_INSTR_OFFSETS
	.align		4
.L_33:
        /*0098*/ 	.byte	0x04, 0x39
        /*009a*/ 	.short	(.L_35 - .L_34)


	//   ....[0]....
.L_34:
        /*009c*/ 	.word	0x00000300
        /*00a0*/ 	.word	0x000000ff
        /*00a4*/ 	.word	0x00000000
        /*00a8*/ 	.short	0x0100
        /*00aa*/ 	.byte	0x09
	.zero		1


	//   ....[1]....
        /*00ac*/ 	.word	0x00000310
        /*00b0*/ 	.word	0x000000ff
        /*00b4*/ 	.word	0x00000020
        /*00b8*/ 	.short	0x0100
        /*00ba*/ 	.byte	0x09
	.zero		1


	//   ....[2]....
        /*00bc*/ 	.word	0x00000320
        /*00c0*/ 	.word	0x000000ff
        /*00c4*/ 	.word	0x00000008
        /*00c8*/ 	.short	0x0100
        /*00ca*/ 	.byte	0x09
	.zero		1


	//   ....[3]....
        /*00cc*/ 	.word	0x00000330
        /*00d0*/ 	.word	0x000000ff
        /*00d4*/ 	.word	0x00000028
        /*00d8*/ 	.short	0x0100
        /*00da*/ 	.byte	0x09
	.zero		1


	//   ....[4]....
        /*00dc*/ 	.word	0x00000340
        /*00e0*/ 	.word	0x000000ff
        /*00e4*/ 	.word	0x00000010
        /*00e8*/ 	.short	0x0100
        /*00ea*/ 	.byte	0x09
	.zero		1


	//   ....[5]....
        /*00ec*/ 	.word	0x00000350
        /*00f0*/ 	.word	0x000000ff
        /*00f4*/ 	.word	0x00000030
        /*00f8*/ 	.short	0x0100
        /*00fa*/ 	.byte	0x09
	.zero		1


	//   ....[6]....
        /*00fc*/ 	.word	0x00000360
        /*0100*/ 	.word	0x000000ff
        /*0104*/ 	.word	0x00000018
        /*0108*/ 	.short	0x0100
        /*010a*/ 	.byte	0x09
	.zero		1


	//   ....[7]....
        /*010c*/ 	.word	0x00000370
        /*0110*/ 	.word	0x000000ff
        /*0114*/ 	.word	0x00000038
        /*0118*/ 	.short	0x0100
        /*011a*/ 	.byte	0x09
	.zero		1


	//   ....[8]....
        /*011c*/ 	.word	0x000005f0
        /*0120*/ 	.word	0x000000ff
        /*0124*/ 	.word	0x00000070
        /*0128*/ 	.short	0x0100
        /*012a*/ 	.byte	0x09
	.zero		1


	//   ....[9]....
        /*012c*/ 	.word	0x00000600
        /*0130*/ 	.word	0x000000ff
        /*0134*/ 	.word	0x00000078
        /*0138*/ 	.short	0x0100
        /*013a*/ 	.byte	0x09
	.zero		1


	//   ....[10]....
        /*013c*/ 	.word	0x00000640
        /*0140*/ 	.word	0x000000ff
        /*0144*/ 	.word	0x00000050
        /*0148*/ 	.short	0x0100
        /*014a*/ 	.byte	0x0a
	.zero		1


	//   ....[11]....
        /*014c*/ 	.word	0x00000660
        /*0150*/ 	.word	0x000000ff
        /*0154*/ 	.word	0x00000058
        /*0158*/ 	.short	0x0100
        /*015a*/ 	.byte	0x0a
	.zero		1


	//   ....[12]....
        /*015c*/ 	.word	0x00000670
        /*0160*/ 	.word	0x000000ff
        /*0164*/ 	.word	0x00000060
        /*0168*/ 	.short	0x0100
        /*016a*/ 	.byte	0x0a
	.zero		1


	//   ....[13]....
        /*016c*/ 	.word	0x00000680
        /*0170*/ 	.word	0x000000ff
        /*0174*/ 	.word	0x00000068
        /*0178*/ 	.short	0x0100
        /*017a*/ 	.byte	0x0a
	.zero		1


	//   ....[14]....
        /*017c*/ 	.word	0x00001630
        /*0180*/ 	.word	0x0000005f
        /*0184*/ 	.word	0xfffffff8
        /*0188*/ 	.short	0x010a
        /*018a*/ 	.byte	0x3f
	.zero		1


	//   ....[15]....
        /*018c*/ 	.word	0x00001800
        /*0190*/ 	.word	0x00000003
        /*0194*/ 	.word	0x00000000
        /*0198*/ 	.short	0x010a
        /*019a*/ 	.byte	0x3f
	.zero		1


	//   ....[16]....
        /*019c*/ 	.word	0x00001860
        /*01a0*/ 	.word	0x00000003
        /*01a4*/ 	.word	0x00000000
        /*01a8*/ 	.short	0x010a
        /*01aa*/ 	.byte	0x3f
	.zero		1


	//   ....[17]....
        /*01ac*/ 	.word	0x00001d80
        /*01b0*/ 	.word	0x000000ff
        /*01b4*/ 	.word	0x00000000
        /*01b8*/ 	.short	0x010a
        /*01ba*/ 	.byte	0x04
	.zero		1


	//   ....[18]....
        /*01bc*/ 	.word	0x00001dc0
        /*01c0*/ 	.word	0x000000ff
        /*01c4*/ 	.word	0x00000000
        /*01c8*/ 	.short	0x010a
        /*01ca*/ 	.byte	0x04
	.zero		1


	//   ....[19]....
        /*01cc*/ 	.word	0x000021f0
        /*01d0*/ 	.word	0x000000ff
        /*01d4*/ 	.word	0x00000000
        /*01d8*/ 	.short	0x0101
        /*01da*/ 	.byte	0x04
	.zero		1


	//   ....[20]....
        /*01dc*/ 	.word	0x000022e0
        /*01e0*/ 	.word	0x00000063
        /*01e4*/ 	.word	0x00000000
        /*01e8*/ 	.short	0x0101
        /*01ea*/ 	.byte	0x32
	.zero		1


	//   ....[21]....
        /*01ec*/ 	.word	0x000023a0
        /*01f0*/ 	.word	0x000000ff
        /*01f4*/ 	.word	0x00000000
        /*01f8*/ 	.short	0x0101
        /*01fa*/ 	.byte	0x04
	.zero		1


	//   ....[22]....
        /*01fc*/ 	.word	0x000023f0
        /*0200*/ 	.word	0x0000005f
        /*0204*/ 	.word	0x00000008
        /*0208*/ 	.short	0x010a
        /*020a*/ 	.byte	0x3f
	.zero		1


	//   ....[23]....
        /*020c*/ 	.word	0x000064f0
        /*0210*/ 	.word	0x00000060
        /*0214*/ 	.word	0x00000000
        /*0218*/ 	.short	0x0101
        /*021a*/ 	.byte	0x32
	.zero		1


	//   ....[24]....
        /*021c*/ 	.word	0x00006f20
        /*0220*/ 	.word	0x00000007
        /*0224*/ 	.word	0x00000020
        /*0228*/ 	.short	0x010a
        /*022a*/ 	.byte	0x3f
	.zero		1


	//   ....[25]....
        /*022c*/ 	.word	0x00007370
        /*0230*/ 	.word	0x00000003
        /*0234*/ 	.word	0x00000078
        /*0238*/ 	.short	0x0101
        /*023a*/ 	.byte	0x3f
	.zero		1


	//   ....[26]....
        /*023c*/ 	.word	0x00007ae0
        /*0240*/ 	.word	0x00000007
        /*0244*/ 	.word	0x00000000
        /*0248*/ 	.short	0x010a
        /*024a*/ 	.byte	0x3f
	.zero		1


	//   ....[27]....
        /*024c*/ 	.word	0x00007b60
        /*0250*/ 	.word	0x00000009
        /*0254*/ 	.word	0x00000000
        /*0258*/ 	.short	0x010a
        /*025a*/ 	.byte	0x3f
	.zero		1


	//   ....[28]....
        /*025c*/ 	.word	0x00007bf0
        /*0260*/ 	.word	0x00000006
        /*0264*/ 	.word	0x00000000
        /*0268*/ 	.short	0x010a
        /*026a*/ 	.byte	0x3f
	.zero		1


	//   ....[29]....
        /*026c*/ 	.word	0x00007c80
        /*0270*/ 	.word	0x00000003
        /*0274*/ 	.word	0x00000000
        /*0278*/ 	.short	0x010a
        /*027a*/ 	.byte	0x3f
	.zero		1


	//   ....[30]....
        /*027c*/ 	.word	0x00007ce0
        /*0280*/ 	.word	0x0000005f
        /*0284*/ 	.word	0xfffffff8
        /*0288*/ 	.short	0x010a
        /*028a*/ 	.byte	0x3f
	.zero		1


	//   ....[31]....
        /*028c*/ 	.word	0x00007d30
        /*0290*/ 	.word	0x00000003
        /*0294*/ 	.word	0x00000000
        /*0298*/ 	.short	0x010a
        /*029a*/ 	.byte	0x3f
	.zero		1


	//   ....[32]....
        /*029c*/ 	.word	0x00007d90
        /*02a0*/ 	.word	0x00000004
        /*02a4*/ 	.word	0x00000000
        /*02a8*/ 	.short	0x010a
        /*02aa*/ 	.byte	0x3f
	.zero		1


	//   ....[33]....
        /*02ac*/ 	.word	0x00007de0
        /*02b0*/ 	.word	0x0000005f
        /*02b4*/ 	.word	0x00000008
        /*02b8*/ 	.short	0x010a
        /*02ba*/ 	.byte	0x3f
	.zero		1


	//   ....[34]....
        /*02bc*/ 	.word	0x00007eb0
        /*02c0*/ 	.word	0x00000007
        /*02c4*/ 	.word	0x00000020
        /*02c8*/ 	.short	0x010a
        /*02ca*/ 	.byte	0x3f
	.zero		1


	//   ....[35]....
        /*02cc*/ 	.word	0x00007f80
        /*02d0*/ 	.word	0x00000007
        /*02d4*/ 	.word	0x00000000
        /*02d8*/ 	.short	0x010a
        /*02da*/ 	.byte	0x3f
	.zero		1


	//   ....[36]....
        /*02dc*/ 	.word	0x00007fd0
        /*02e0*/ 	.word	0x00000009
        /*02e4*/ 	.word	0x00000000
        /*02e8*/ 	.short	0x010a
        /*02ea*/ 	.byte	0x3f
	.zero		1


	//   ....[37]....
        /*02ec*/ 	.word	0x00008020
        /*02f0*/ 	.word	0x00000006
        /*02f4*/ 	.word	0x00000000
        /*02f8*/ 	.short	0x010a
        /*02fa*/ 	.byte	0x3f
	.zero		1


	//----- nvinfo : EIATTR_NUM_MBARRIERS
	.align		4
.L_35:
        /*02fc*/ 	.byte	0x03, 0x38
        /*02fe*/ 	.short	0x000e


	//----- nvinfo : EIATTR_EXIT_INSTR_OFFSETS
	.align		4
        /*0300*/ 	.byte	0x04, 0x1c
        /*0302*/ 	.short	(.L_37 - .L_36)


	//   ....[0]....
.L_36:
        /*0304*/ 	.word	0x00001240


	//   ....[1]....
        /*0308*/ 	.word	0x000012a0


	//   ....[2]....
        /*030c*/ 	.word	0x00006c30


	//   ....[3]....
        /*0310*/ 	.word	0x00006c60


	//   ....[4]....
        /*0314*/ 	.word	0x00007cd0


	//----- nvinfo : EIATTR_MAX_THREADS
	.align		4
.L_37:
        /*0318*/ 	.byte	0x04, 0x05
        /*031a*/ 	.short	(.L_39 - .L_38)
.L_38:
        /*031c*/ 	.word	0x00000180
        /*0320*/ 	.word	0x00000001
        /*0324*/ 	.word	0x00000001


	//----- nvinfo : EIATTR_CRS_STACK_SIZE
	.align		4
.L_39:
        /*0328*/ 	.byte	0x04, 0x1e
        /*032a*/ 	.short	(.L_41 - .L_40)
.L_40:
        /*032c*/ 	.word	0x00000000


	//----- nvinfo : EIATTR_CBANK_PARAM_SIZE
	.align		4
.L_41:
        /*0330*/ 	.byte	0x03, 0x19
        /*0332*/ 	.short	0x0470


	//----- nvinfo : EIATTR_PARAM_CBANK
	.align		4
        /*0334*/ 	.byte	0x04, 0x0a
        /*0336*/ 	.short	(.L_43 - .L_42)
	.align		4
.L_42:
        /*0338*/ 	.word	index@(.nv.constant0._ZN7cutlass13device_kernelINS_4gemm6kernel13GemmUniversalIN4cute5tupleIJiiiiEEENS1_10collective13CollectiveMmaINS1_34MainloopSm90TmaGmmaWarpSpecializedILi4ENS5_IJNS4_1CILi1EEESB_SB_EEENS1_32KernelTmaWarpSpecializedPingpongEEENS5_IJNSA_ILi64EEENSA_ILi128EEESG_EEENS_10bfloat16_tENS5_IJlSB_lEEESI_NS5_IJSB_llEEENS4_8TiledMMAINS4_8MMA_AtomIJNS4_4SM904GMMA28MMA_64x128x16_F32BF16BF16_SSILNSO_5MajorE0ELSQ_1ELNSO_7ScaleInE1ELSR_1EEEEEENS4_6LayoutISC_NS5_IJNSA_ILi0EEESV_SV_EEEEENS5_IJNS4_10UnderscoreESY_SY_EEEEENS4_13SM90_TMA_LOADENS4_14ComposedLayoutINS4_7SwizzleILi3ELi4ELi3EEENS4_18smem_ptr_flag_bitsILi16EEENSU_INS5_IJNSA_ILi8EEESF_EEENS5_IJSF_SB_EEEEEEEvNS4_8identityES11_NS12_IS14_S16_NSU_INS5_IJSF_S17_EEENS5_IJSB_SF_EEEEEEEvS1C_EENS_8epilogue10collective6detail29Sm90TmaWarpSpecializedAdapterINS1J_15DefaultEpilogueISI_SJ_SJ_NS1I_6thread17LinearCombinationISI_Li1EffLNS1N_9ScaleType4KindE0ELNS_15FloatRoundStyleE2ESI_EENS1_15EpilogueDefaultEEEEEvvEEEEvNT_6ParamsE)
        /*033c*/ 	.short	0x0210
        /*033e*/ 	.short	0x0470


	//----- nvinfo : EIATTR_SW_WAR
	.align		4
.L_43:
        /*0340*/ 	.byte	0x04, 0x36
        /*0342*/ 	.short	(.L_45 - .L_44)
.L_44:
        /*0344*/ 	.word	0x00000008
.L_45:


//--------------------- .nv.callgraph             --------------------------
	.section	.nv.callgraph,"",@"SHT_CUDA_CALLGRAPH"
	.align	4
	.sectionentsize	8
	.align		4
        /*0000*/ 	.word	0x00000000
	.align		4
        /*0004*/ 	.word	0xffffffff
	.align		4
        /*0008*/ 	.word	index@(_ZN7cutlass13device_kernelINS_4gemm6kernel13GemmUniversalIN4cute5tupleIJiiiiEEENS1_10collective13CollectiveMmaINS1_34MainloopSm90TmaGmmaWarpSpecializedILi4ENS5_IJNS4_1CILi1EEESB_SB_EEENS1_32KernelTmaWarpSpecializedPingpongEEENS5_IJNSA_ILi64EEENSA_ILi128EEESG_EEENS_10bfloat16_tENS5_IJlSB_lEEESI_NS5_IJSB_llEEENS4_8TiledMMAINS4_8MMA_AtomIJNS4_4SM904GMMA28MMA_64x128x16_F32BF16BF16_SSILNSO_5MajorE0ELSQ_1ELNSO_7ScaleInE1ELSR_1EEEEEENS4_6LayoutISC_NS5_IJNSA_ILi0EEESV_SV_EEEEENS5_IJNS4_10UnderscoreESY_SY_EEEEENS4_13SM90_TMA_LOADENS4_14ComposedLayoutINS4_7SwizzleILi3ELi4ELi3EEENS4_18smem_ptr_flag_bitsILi16EEENSU_INS5_IJNSA_ILi8EEESF_EEENS5_IJSF_SB_EEEEEEEvNS4_8identityES11_NS12_IS14_S16_NSU_INS5_IJSF_S17_EEENS5_IJSB_SF_EEEEEEEvS1C_EENS_8epilogue10collective6detail29Sm90TmaWarpSpecializedAdapterINS1J_15DefaultEpilogueISI_SJ_SJ_NS1I_6thread17LinearCombinationISI_Li1EffLNS1N_9ScaleType4KindE0ELNS_15FloatRoundStyleE2ESI_EENS1_15EpilogueDefaultEEEEEvvEEEEvNT_6ParamsE)
	.align		4
        /*000c*/ 	.word	index@(__assertfail)
	.align		4
        /*0010*/ 	.word	0x00000000
	.align		4
        /*0014*/ 	.word	0xfffffffe
	.align		4
        /*0018*/ 	.word	0x00000000
	.align		4
        /*001c*/ 	.word	0xfffffffd
	.align		4
        /*0020*/ 	.word	0x00000000
	.align		4
        /*0024*/ 	.word	0xfffffffc


//--------------------- .nv.constant4             --------------------------
	.section	.nv.constant4,"a",@progbits
	.align	8
	.align		8
.nv.constant4:
        /*0000*/ 	.dword	__assertfail
	.align		8
        /*0008*/ 	.dword	__unnamed_1
	.align		8
        /*0010*/ 	.dword	_ZN40_INTERNAL_002031db_4_k_cu_31dcf103_187354cuda3std3__45__cpo5beginE
	.align		8
        /*0018*/ 	.dword	_ZN40_INTERNAL_002031db_4_k_cu_31dcf103_187354cuda3std3__45__cpo3endE
	.align		8
        /*0020*/ 	.dword	_ZN40_INTERNAL_002031db_4_k_cu_31dcf103_187354cuda3std3__45__cpo6cbeginE
	.align		8
        /*0028*/ 	.dword	_ZN40_INTERNAL_002031db_4_k_cu_31dcf103_187354cuda3std3__45__cpo4cendE
	.align		8
        /*0030*/ 	.dword	_ZN40_INTERNAL_002031db_4_k_cu_31dcf103_187354cuda3std3__442_GLOBAL__N__002031db_4_k_cu_31dcf103_187356ignoreE
	.align		8
        /*0038*/ 	.dword	_ZN40_INTERNAL_002031db_4_k_cu_31dcf103_187354cuda3std3__419piecewise_constructE
	.align		8
        /*0040*/ 	.dword	_ZN40_INTERNAL_002031db_4_k_cu_31dcf103_187354cuda3std3__48in_placeE
	.align		8
        /*0048*/ 	.dword	_ZN40_INTERNAL_002031db_4_k_cu_31dcf103_187354cuda3std6ranges3__45__cpo4swapE
	.align		8
        /*0050*/ 	.dword	_ZN40_INTERNAL_002031db_4_k_cu_31dcf103_187354cuda3std6ranges3__45__cpo9iter_moveE
	.align		8
        /*0058*/ 	.dword	_ZN40_INTERNAL_002031db_4_k_cu_31dcf103_187354cute7productE
	.align		8
        /*0060*/ 	.dword	_ZN40_INTERNAL_002031db_4_k_cu_31dcf103_187354cute1_E
	.align		8
        /*0068*/ 	.dword	$str$22
	.align		8
        /*0070*/ 	.dword	$str$23


//--------------------- .text._ZN7cutlass13device_kernelINS_4gemm6kernel13GemmUniversalIN4cute5tupleIJiiiiEEENS1_10collective13CollectiveMmaINS1_34MainloopSm90TmaGmmaWarpSpecializedILi4ENS5_IJNS4_1CILi1EEESB_SB_EEENS1_32KernelTmaWarpSpecializedPingpongEEENS5_IJNSA_ILi64EEENSA_ILi128EEESG_EEENS_10bfloat16_tENS5_IJlSB_lEEESI_NS5_IJSB_llEEENS4_8TiledMMAINS4_8MMA_AtomIJNS4_4SM904GMMA28MMA_64x128x16_F32BF16BF16_SSILNSO_5MajorE0ELSQ_1ELNSO_7ScaleInE1ELSR_1EEEEEENS4_6LayoutISC_NS5_IJNSA_ILi0EEESV_SV_EEEEENS5_IJNS4_10UnderscoreESY_SY_EEEEENS4_13SM90_TMA_LOADENS4_14ComposedLayoutINS4_7SwizzleILi3ELi4ELi3EEENS4_18smem_ptr_flag_bitsILi16EEENSU_INS5_IJNSA_ILi8EEESF_EEENS5_IJSF_SB_EEEEEEEvNS4_8identityES11_NS12_IS14_S16_NSU_INS5_IJSF_S17_EEENS5_IJSB_SF_EEEEEEEvS1C_EENS_8epilogue10collective6detail29Sm90TmaWarpSpecializedAdapterINS1J_15DefaultEpilogueISI_SJ_SJ_NS1I_6thread17LinearCombinationISI_Li1EffLNS1N_9ScaleType4KindE0ELNS_15FloatRoundStyleE2ESI_EENS1_15EpilogueDefaultEEEEEvvEEEEvNT_6ParamsE --------------------------
	.section	.text._ZN7cutlass13device_kernelINS_4gemm6kernel13GemmUniversalIN4cute5tupleIJiiiiEEENS1_10collective13CollectiveMmaINS1_34MainloopSm90TmaGmmaWarpSpecializedILi4ENS5_IJNS4_1CILi1EEESB_SB_EEENS1_32KernelTmaWarpSpecializedPingpongEEENS5_IJNSA_ILi64EEENSA_ILi128EEESG_EEENS_10bfloat16_tENS5_IJlSB_lEEESI_NS5_IJSB_llEEENS4_8TiledMMAINS4_8MMA_AtomIJNS4_4SM904GMMA28MMA_64x128x16_F32BF16BF16_SSILNSO_5MajorE0ELSQ_1ELNSO_7ScaleInE1ELSR_1EEEEEENS4_6LayoutISC_NS5_IJNSA_ILi0EEESV_SV_EEEEENS5_IJNS4_10UnderscoreESY_SY_EEEEENS4_13SM90_TMA_LOADENS4_14ComposedLayoutINS4_7SwizzleILi3ELi4ELi3EEENS4_18smem_ptr_flag_bitsILi16EEENSU_INS5_IJNSA_ILi8EEESF_EEENS5_IJSF_SB_EEEEEEEvNS4_8identityES11_NS12_IS14_S16_NSU_INS5_IJSF_S17_EEENS5_IJSB_SF_EEEEEEEvS1C_EENS_8epilogue10collective6detail29Sm90TmaWarpSpecializedAdapterINS1J_15DefaultEpilogueISI_SJ_SJ_NS1I_6thread17LinearCombinationISI_Li1EffLNS1N_9ScaleType4KindE0ELNS_15FloatRoundStyleE2ESI_EENS1_15EpilogueDefaultEEEEEvvEEEEvNT_6ParamsE,"ax",@progbits
	.align	128
.text._ZN7cutlass13device_kernelINS_4gemm6kernel13GemmUniversalIN4cute5tupleIJiiiiEEENS1_10collective13CollectiveMmaINS1_34MainloopSm90TmaGmmaWarpSpecializedILi4ENS5_IJNS4_1CILi1EEESB_SB_EEENS1_32KernelTmaWarpSpecializedPingpongEEENS5_IJNSA_ILi64EEENSA_ILi128EEESG_EEENS_10bfloat16_tENS5_IJlSB_lEEESI_NS5_IJSB_llEEENS4_8TiledMMAINS4_8MMA_AtomIJNS4_4SM904GMMA28MMA_64x128x16_F32BF16BF16_SSILNSO_5MajorE0ELSQ_1ELNSO_7ScaleInE1ELSR_1EEEEEENS4_6LayoutISC_NS5_IJNSA_ILi0EEESV_SV_EEEEENS5_IJNS4_10UnderscoreESY_SY_EEEEENS4_13SM90_TMA_LOADENS4_14ComposedLayoutINS4_7SwizzleILi3ELi4ELi3EEENS4_18smem_ptr_flag_bitsILi16EEENSU_INS5_IJNSA_ILi8EEESF_EEENS5_IJSF_SB_EEEEEEEvNS4_8identityES11_NS12_IS14_S16_NSU_INS5_IJSF_S17_EEENS5_IJSB_SF_EEEEEEEvS1C_EENS_8epilogue10collective6detail29Sm90TmaWarpSpecializedAdapterINS1J_15DefaultEpilogueISI_SJ_SJ_NS1I_6thread17LinearCombinationISI_Li1EffLNS1N_9ScaleType4KindE0ELNS_15FloatRoundStyleE2ESI_EENS1_15EpilogueDefaultEEEEEvvEEEEvNT_6ParamsE:
        .type           _ZN7cutlass13device_kernelINS_4gemm6kernel13GemmUniversalIN4cute5tupleIJiiiiEEENS1_10collective13CollectiveMmaINS1_34MainloopSm90TmaGmmaWarpSpecializedILi4ENS5_IJNS4_1CILi1EEESB_SB_EEENS1_32KernelTmaWarpSpecializedPingpongEEENS5_IJNSA_ILi64EEENSA_ILi128EEESG_EEENS_10bfloat16_tENS5_IJlSB_lEEESI_NS5_IJSB_llEEENS4_8TiledMMAINS4_8MMA_AtomIJNS4_4SM904GMMA28MMA_64x128x16_F32BF16BF16_SSILNSO_5MajorE0ELSQ_1ELNSO_7ScaleInE1ELSR_1EEEEEENS4_6LayoutISC_NS5_IJNSA_ILi0EEESV_SV_EEEEENS5_IJNS4_10UnderscoreESY_SY_EEEEENS4_13SM90_TMA_LOADENS4_14ComposedLayoutINS4_7SwizzleILi3ELi4ELi3EEENS4_18smem_ptr_flag_bitsILi16EEENSU_INS5_IJNSA_ILi8EEESF_EEENS5_IJSF_SB_EEEEEEEvNS4_8identityES11_NS12_IS14_S16_NSU_INS5_IJSF_S17_EEENS5_IJSB_SF_EEEEEEEvS1C_EENS_8epilogue10collective6detail29Sm90TmaWarpSpecializedAdapterINS1J_15DefaultEpilogueISI_SJ_SJ_NS1I_6thread17LinearCombinationISI_Li1EffLNS1N_9ScaleType4KindE0ELNS_15FloatRoundStyleE2ESI_EENS1_15EpilogueDefaultEEEEEvvEEEEvNT_6ParamsE,@function
        .size           _ZN7cutlass13device_kernelINS_4gemm6kernel13GemmUniversalIN4cute5tupleIJiiiiEEENS1_10collective13CollectiveMmaINS1_34MainloopSm90TmaGmmaWarpSpecializedILi4ENS5_IJNS4_1CILi1EEESB_SB_EEENS1_32KernelTmaWarpSpecializedPingpongEEENS5_IJNSA_ILi64EEENSA_ILi128EEESG_EEENS_10bfloat16_tENS5_IJlSB_lEEESI_NS5_IJSB_llEEENS4_8TiledMMAINS4_8MMA_AtomIJNS4_4SM904GMMA28MMA_64x128x16_F32BF16BF16_SSILNSO_5MajorE0ELSQ_1ELNSO_7ScaleInE1ELSR_1EEEEEENS4_6LayoutISC_NS5_IJNSA_ILi0EEESV_SV_EEEEENS5_IJNS4_10UnderscoreESY_SY_EEEEENS4_13SM90_TMA_LOADENS4_14ComposedLayoutINS4_7SwizzleILi3ELi4ELi3EEENS4_18smem_ptr_flag_bitsILi16EEENSU_INS5_IJNSA_ILi8EEESF_EEENS5_IJSF_SB_EEEEEEEvNS4_8identityES11_NS12_IS14_S16_NSU_INS5_IJSF_S17_EEENS5_IJSB_SF_EEEEEEEvS1C_EENS_8epilogue10collective6detail29Sm90TmaWarpSpecializedAdapterINS1J_15DefaultEpilogueISI_SJ_SJ_NS1I_6thread17LinearCombinationISI_Li1EffLNS1N_9ScaleType4KindE0ELNS_15FloatRoundStyleE2ESI_EENS1_15EpilogueDefaultEEEEEvvEEEEvNT_6ParamsE,(.L_x_196 - _ZN7cutlass13device_kernelINS_4gemm6kernel13GemmUniversalIN4cute5tupleIJiiiiEEENS1_10collective13CollectiveMmaINS1_34MainloopSm90TmaGmmaWarpSpecializedILi4ENS5_IJNS4_1CILi1EEESB_SB_EEENS1_32KernelTmaWarpSpecializedPingpongEEENS5_IJNSA_ILi64EEENSA_ILi128EEESG_EEENS_10bfloat16_tENS5_IJlSB_lEEESI_NS5_IJSB_llEEENS4_8TiledMMAINS4_8MMA_AtomIJNS4_4SM904GMMA28MMA_64x128x16_F32BF16BF16_SSILNSO_5MajorE0ELSQ_1ELNSO_7ScaleInE1ELSR_1EEEEEENS4_6LayoutISC_NS5_IJNSA_ILi0EEESV_SV_EEEEENS5_IJNS4_10UnderscoreESY_SY_EEEEENS4_13SM90_TMA_LOADENS4_14ComposedLayoutINS4_7SwizzleILi3ELi4ELi3EEENS4_18smem_ptr_flag_bitsILi16EEENSU_INS5_IJNSA_ILi8EEESF_EEENS5_IJSF_SB_EEEEEEEvNS4_8identityES11_NS12_IS14_S16_NSU_INS5_IJSF_S17_EEENS5_IJSB_SF_EEEEEEEvS1C_EENS_8epilogue10collective6detail29Sm90TmaWarpSpecializedAdapterINS1J_15DefaultEpilogueISI_SJ_SJ_NS1I_6thread17LinearCombinationISI_Li1EffLNS1N_9ScaleType4KindE0ELNS_15FloatRoundStyleE2ESI_EENS1_15EpilogueDefaultEEEEEvvEEEEvNT_6ParamsE)
        .other          _ZN7cutlass13device_kernelINS_4gemm6kernel13GemmUniversalIN4cute5tupleIJiiiiEEENS1_10collective13CollectiveMmaINS1_34MainloopSm90TmaGmmaWarpSpecializedILi4ENS5_IJNS4_1CILi1EEESB_SB_EEENS1_32KernelTmaWarpSpecializedPingpongEEENS5_IJNSA_ILi64EEENSA_ILi128EEESG_EEENS_10bfloat16_tENS5_IJlSB_lEEESI_NS5_IJSB_llEEENS4_8TiledMMAINS4_8MMA_AtomIJNS4_4SM904GMMA28MMA_64x128x16_F32BF16BF16_SSILNSO_5MajorE0ELSQ_1ELNSO_7ScaleInE1ELSR_1EEEEEENS4_6LayoutISC_NS5_IJNSA_ILi0EEESV_SV_EEEEENS5_IJNS4_10UnderscoreESY_SY_EEEEENS4_13SM90_TMA_LOADENS4_14ComposedLayoutINS4_7SwizzleILi3ELi4ELi3EEENS4_18smem_ptr_flag_bitsILi16EEENSU_INS5_IJNSA_ILi8EEESF_EEENS5_IJSF_SB_EEEEEEEvNS4_8identityES11_NS12_IS14_S16_NSU_INS5_IJSF_S17_EEENS5_IJSB_SF_EEEEEEEvS1C_EENS_8epilogue10collective6detail29Sm90TmaWarpSpecializedAdapterINS1J_15DefaultEpilogueISI_SJ_SJ_NS1I_6thread17LinearCombinationISI_Li1EffLNS1N_9ScaleType4KindE0ELNS_15FloatRoundStyleE2ESI_EENS1_15EpilogueDefaultEEEEEvvEEEEvNT_6ParamsE,@"STO_CUDA_ENTRY STV_DEFAULT"
_ZN7cutlass13device_kernelINS_4gemm6kernel13GemmUniversalIN4cute5tupleIJiiiiEEENS1_10collective13CollectiveMmaINS1_34MainloopSm90TmaGmmaWarpSpecializedILi4ENS5_IJNS4_1CILi1EEESB_SB_EEENS1_32KernelTmaWarpSpecializedPingpongEEENS5_IJNSA_ILi64EEENSA_ILi128EEESG_EEENS_10bfloat16_tENS5_IJlSB_lEEESI_NS5_IJSB_llEEENS4_8TiledMMAINS4_8MMA_AtomIJNS4_4SM904GMMA28MMA_64x128x16_F32BF16BF16_SSILNSO_5MajorE0ELSQ_1ELNSO_7ScaleInE1ELSR_1EEEEEENS4_6LayoutISC_NS5_IJNSA_ILi0EEESV_SV_EEEEENS5_IJNS4_10UnderscoreESY_SY_EEEEENS4_13SM90_TMA_LOADENS4_14ComposedLayoutINS4_7SwizzleILi3ELi4ELi3EEENS4_18smem_ptr_flag_bitsILi16EEENSU_INS5_IJNSA_ILi8EEESF_EEENS5_IJSF_SB_EEEEEEEvNS4_8identityES11_NS12_IS14_S16_NSU_INS5_IJSF_S17_EEENS5_IJSB_SF_EEEEEEEvS1C_EENS_8epilogue10collective6detail29Sm90TmaWarpSpecializedAdapterINS1J_15DefaultEpilogueISI_SJ_SJ_NS1I_6thread17LinearCombinationISI_Li1EffLNS1N_9ScaleType4KindE0ELNS_15FloatRoundStyleE2ESI_EENS1_15EpilogueDefaultEEEEEvvEEEEvNT_6ParamsE:
[----:B------:R-:W0:Y:S01]  /*0000*/  LDC R1, c[0x0][0x28] ;  /* 0x00000a00ff017b82 */ /* 0x000e220000000800 */
[----:B------:R-:W1:Y:S01]  /*0010*/  S2R R4, SR_TID.X ;  /* 0x0000000000047919 */ /* 0x000e620000002100 */
[----:B------:R-:W-:Y:S01]  /*0020*/  ELECT P0, URZ, PT ;  /* 0x00000000003f782f */ /* 0x000fe20003800000 */
[----:B------:R-:W-:Y:S01]  /*0030*/  BSSY B0, `(.L_x_0) ;  /* 0x0000014000007945 */ /* 0x000fe20003800000 */
[----:B-1----:R-:W-:-:S05]  /*0040*/  SHF.R.U32.HI R0, RZ, 0x5, R4 ;  /* 0x00000005ff007819 */ /* 0x002fca0000011604 */
[----:B------:R-:W1:Y:S02]  /*0050*/  SHFL.IDX PT, R2, R0, RZ, 0x1f ;  /* 0x00001fff00027589 */ /* 0x000e6400000e0000 */
[----:B-1----:R-:W-:Y:S02]  /*0060*/  R2UR UR8, R2 ;  /* 0x00000000020872ca */ /* 0x002fe400000e0000 */
[----:B------:R-:W-:-:S05]  /*0070*/  SHF.R.U32.HI R2, RZ, 0x7, R4 ;  /* 0x00000007ff027819 */ /* 0x000fca0000011604 */
[----:B------:R1:W2:Y:S06]  /*0080*/  SHFL.IDX PT, R3, R2, RZ, 0x1f ;  /* 0x00001fff02037589 */ /* 0x0002ac00000e0000 */
[----:B------:R-:W-:Y:S02]  /*0090*/  USHF.R.S32.HI UR4, URZ, 0x1f, UR8 ;  /* 0x0000001f3f047899 */ /* 0x000fe40008011408 */
[----:B------:R-:W-:Y:S02]  /*00a0*/  ISETP.NE.OR P0, PT, RZ, UR8, !P0 ;  /* 0x00000008ff007c0c */ /* 0x000fe4000c705670 */
[----:B------:R-:W-:-:S04]  /*00b0*/  ULEA.HI UR4, UR4, UR8, URZ, 0x2 ;  /* 0x0000000804047291 */ /* 0x000fc8000f8f103f */
[----:B------:R-:W-:-:S04]  /*00c0*/  ULOP3.LUT UR4, UR4, 0xfffffffc, URZ, 0xc0, !UPT ;  /* 0xfffffffc04047892 */ /* 0x000fc8000f8ec03f */
[----:B------:R-:W-:-:S03]  /*00d0*/  UIADD3 UR8, UR8, -UR4, URZ ;  /* 0x8000000408087290 */ /* 0x000fc6000fffe03f */
[----:B01----:R-:W-:Y:S09]  /*00e0*/  @P0 BRA `(.L_x_1) ;  /* 0x0000000000200947 */ /* 0x003ff20003800000 */
[----:B------:R-:W-:Y:S02]  /*00f0*/  ULDC.64 UR4, c[0x0][0x198] ;  /* 0x0000660000047ab9 */ /* 0x000fe40000000a00 */
[----:B------:R-:W-:Y:S02]  /*0100*/  UIADD3 UR6, UP0, UR4, 0xf0, URZ ;  /* 0x000000f004067890 */ /* 0x000fe4000ff1e03f */
[----:B------:R-:W-:Y:S02]  /*0110*/  UIADD3 UR4, UP1, UR4, 0x1f0, URZ ;  /* 0x000001f004047890 */ /* 0x000fe4000ff3e03f */
[----:B------:R-:W-:Y:S02]  /*0120*/  UIADD3.X UR7, URZ, UR5, URZ, UP0, !UPT ;  /* 0x000000053f077290 */ /* 0x000fe400087fe43f */
[----:B------:R-:W-:-:S07]  /*0130*/  UIADD3.X UR5, URZ, UR5, URZ, UP1, !UPT ;  /* 0x000000053f057290 */ /* 0x000fce0008ffe43f */
[----:B------:R0:W-:Y:S02]  /*0140*/  UTMACCTL.PF [UR6] ;  /* 0x00000000060079b9 */ /* 0x0001e40008040000 */
[----:B------:R0:W-:Y:S02]  /*0150*/  UTMACCTL.PF [UR4] ;  /* 0x00000000040079b9 */ /* 0x0001e40008040000 */
[----:B0-----:R-:W-:Y:S01]  /*0160*/  NOP ;  /* 0x0000000000007918 */ /* 0x001fe20000000000 */
.L_x_1:
[----:B------:R-:W-:Y:S05]  /*0170*/  BSYNC B0 ;  /* 0x0000000000007941 */ /* 0x000fea0003800000 */
.L_x_0:
[----:B------:R-:W0:Y:S01]  /*0180*/  SHFL.IDX PT, R5, R0, RZ, 0x1f ;  /* 0x00001fff00057589 */ /* 0x000e2200000e0000 */
[----:B--2---:R-:W-:Y:S01]  /*0190*/  R2UR UR15, R3 ;  /* 0x00000000030f72ca */ /* 0x004fe200000e0000 */
[----:B------:R-:W-:-:S04]  /*01a0*/  UISETP.NE.AND UP0, UPT, UR8, 0x3, UPT ;  /* 0x000000030800788c */ /* 0x000fc8000bf05270 */
[----:B------:R-:W-:-:S08]  /*01b0*/  UISETP.EQ.OR UP0, UPT, UR8, URZ, !UP0 ;  /* 0x0000003f0800728c */ /* 0x000fd0000c702670 */
[----:B------:R-:W-:Y:S02]  /*01c0*/  UIADD3 UR18, UR15, -0x1, URZ ;  /* 0xffffffff0f127890 */ /* 0x000fe4000fffe03f */
[----:B------:R-:W-:Y:S02]  /*01d0*/  UISETP.EQ.AND UP0, UPT, UR15, URZ, UP0 ;  /* 0x0000003f0f00728c */ /* 0x000fe40008702270 */
[----:B------:R-:W-:Y:S02]  /*01e0*/  UISETP.GE.U32.AND UP1, UPT, UR18, 0x2, UPT ;  /* 0x000000021200788c */ /* 0x000fe4000bf26070 */
[----:B------:R-:W-:Y:S01]  /*01f0*/  USEL UR39, URZ, 0x1, !UP0 ;  /* 0x000000013f277887 */ /* 0x000fe2000c000000 */
[----:B0-----:R-:W-:-:S03]  /*0200*/  ISETP.NE.AND P0, PT, R5, RZ, PT ;  /* 0x000000ff0500720c */ /* 0x001fc60003f05270 */
[----:B------:R-:W-:-:S10]  /*0210*/  USEL UR39, UR39, 0x2, UP1 ;  /* 0x0000000227277887 */ /* 0x000fd40008800000 */
[----:B------:R-:W-:Y:S05]  /*0220*/  @P0 BRA `(.L_x_2) ;  /* 0x0000000000580947 */ /* 0x000fea0003800000 */
[----:B------:R-:W0:Y:S01]  /*0230*/  S2UR UR9, SR_CgaCtaId ;  /* 0x00000000000979c3 */ /* 0x000e220000008800 */
[----:B------:R-:W-:Y:S01]  /*0240*/  UMOV UR4, 0x400 ;  /* 0x0000040000047882 */ /* 0x000fe20000000000 */
[----:B------:R-:W-:Y:S01]  /*0250*/  UMOV UR5, 0x1 ;  /* 0x0000000100057882 */ /* 0x000fe20000000000 */
[----:B------:R-:W-:Y:S01]  /*0260*/  UMOV UR6, 0x80 ;  /* 0x0000008000067882 */ /* 0x000fe20000000000 */
[----:B------:R-:W-:Y:S01]  /*0270*/  ELECT P0, URZ, PT ;  /* 0x00000000003f782f */ /* 0x000fe20003800000 */
[----:B------:R-:W-:-:S04]  /*0280*/  UIADD3 UR6, -UR6, 0x100000, URZ ;  /* 0x0010000006067890 */ /* 0x000fc8000fffe13f */
[----:B------:R-:W-:Y:S02]  /*0290*/  USHF.L.U32 UR7, UR6, 0xb, URZ ;  /* 0x0000000b06077899 */ /* 0x000fe4000800063f */
[----:B------:R-:W-:Y:S02]  /*02a0*/  USHF.L.U32 UR6, UR6, 0x1, URZ ;  /* 0x0000000106067899 */ /* 0x000fe4000800063f */
[----:B0-----:R-:W-:Y:S02]  /*02b0*/  ULEA UR9, UR9, UR4, 0x18 ;  /* 0x0000000409097291 */ /* 0x001fe4000f8ec03f */
[----:B------:R-:W-:-:S04]  /*02c0*/  UIADD3 UR4, -UR5, 0x100000, URZ ;  /* 0x0010000005047890 */ /* 0x000fc8000fffe13f */
[----:B------:R-:W-:Y:S02]  /*02d0*/  USHF.L.U32 UR5, UR4, 0xb, URZ ;  /* 0x0000000b04057899 */ /* 0x000fe4000800063f */
[----:B------:R-:W-:Y:S01]  /*02e0*/  USHF.L.U32 UR4, UR4, 0x1, URZ ;  /* 0x0000000104047899 */ /* 0x000fe2000800063f */
[----:B------:R-:W0:Y:S11]  /*02f0*/  FENCE.VIEW.ASYNC.S ;  /* 0x00000000000073c6 */ /* 0x000e360000000000 */
[----:B0-----:R0:W1:Y:S01]  /*0300*/  SYNCS.EXCH.64 URZ, [UR9], UR4 ;  /* 0x00000004093f75b2 */ /* 0x0010620008000100 */
[----:B------:R0:W2:Y:S01]  /*0310*/  SYNCS.EXCH.64 URZ, [UR9+0x20], UR6 ;  /* 0x00002006093f75b2 */ /* 0x0000a20008000100 */
[----:B------:R0:W3:Y:S01]  /*0320*/  SYNCS.EXCH.64 URZ, [UR9+0x8], UR4 ;  /* 0x00000804093f75b2 */ /* 0x0000e20008000100 */
[----:B------:R0:W4:Y:S01]  /*0330*/  SYNCS.EXCH.64 URZ, [UR9+0x28], UR6 ;  /* 0x00002806093f75b2 */ /* 0x0001220008000100 */
[----:B------:R0:W0:Y:S01]  /*0340*/  SYNCS.EXCH.64 URZ, [UR9+0x10], UR4 ;  /* 0x00001004093f75b2 */ /* 0x0000220008000100 */
[----:B------:R0:W0:Y:S01]  /*0350*/  SYNCS.EXCH.64 URZ, [UR9+0x30], UR6 ;  /* 0x00003006093f75b2 */ /* 0x0000220008000100 */
[----:B------:R0:W0:Y:S01]  /*0360*/  SYNCS.EXCH.64 URZ, [UR9+0x18], UR4 ;  /* 0x00001804093f75b2 */ /* 0x0000220008000100 */
[----:B------:R0:W0:Y:S01]  /*0370*/  SYNCS.EXCH.64 URZ, [UR9+0x38], UR6 ;  /* 0x00003806093f75b2 */ /* 0x0000220008000100 */
[----:B------:R-:W-:Y:S01]  /*0380*/  NOP ;  /* 0x0000000000007918 */ /* 0x000fe20000000000 */
.L_x_2:
[----:B------:R-:W5:Y:S01]  /*0390*/  SHFL.IDX PT, R5, R0, RZ, 0x1f ;  /* 0x00001fff00057589 */ /* 0x000f6200000e0000 */
[----:B------:R-:W-:Y:S01]  /*03a0*/  ELECT P0, URZ, PT ;  /* 0x00000000003f782f */ /* 0x000fe20003800000 */
[----:B------:R-:W-:Y:S01]  /*03b0*/  NOP ;  /* 0x0000000000007918 */ /* 0x000fe20000000000 */
[----:B------:R-:W-:Y:S01]  /*03c0*/  ELECT P1, URZ, PT ;  /* 0x00000000003f782f */ /* 0x000fe20003820000 */
[----:B------:R-:W1:Y:S01]  /*03d0*/  SHFL.IDX PT, R3, R0, RZ, 0x1f ;  /* 0x00001fff00037589 */ /* 0x000e6200000e0000 */
[----:B0-----:R-:W-:Y:S01]  /*03e0*/  UMOV UR4, 0x20 ;  /* 0x0000002000047882 */ /* 0x001fe20000000000 */
[----:B------:R-:W-:Y:S01]  /*03f0*/  UMOV UR12, 0x80 ;  /* 0x00000080000c7882 */ /* 0x000fe20000000000 */
[----:B------:R-:W-:Y:S01]  /*0400*/  NOP ;  /* 0x0000000000007918 */ /* 0x000fe20000000000 */
[----:B------:R0:W0:Y:S01]  /*0410*/  SHFL.IDX PT, R95, R2, RZ, 0x1f ;  /* 0x00001fff025f7589 */ /* 0x00002200000e0000 */
[----:B------:R-:W-:Y:S01]  /*0420*/  ULDC.64 UR54, c[0x0][0x208] ;  /* 0x0000820000367ab9 */ /* 0x000fe20000000a00 */
[----:B-----5:R-:W-:-:S02]  /*0430*/  ISETP.NE.OR P0, PT, R5, RZ, !P0 ;  /* 0x000000ff0500720c */ /* 0x020fc40004705670 */
[----:B-1----:R-:W-:Y:S02]  /*0440*/  ISETP.NE.OR P1, PT, R3, RZ, !P1 ;  /* 0x000000ff0300720c */ /* 0x002fe40004f25670 */
[----:B------:R-:W-:-:S04]  /*0450*/  SHF.R.S32.HI R3, RZ, 0x1f, R4 ;  /* 0x0000001fff037819 */ /* 0x000fc80000011404 */
[----:B------:R-:W-:-:S05]  /*0460*/  LEA.HI R3, R3, R4, RZ, 0x7 ;  /* 0x0000000403037211 */ /* 0x000fca00078f38ff */
[----:B------:R-:W-:Y:S01]  /*0470*/  VOTEU.ALL UP0, P0 ;  /* 0x00000000003f7886 */ /* 0x000fe20000000000 */
[----:B------:R-:W-:Y:S01]  /*0480*/  LOP3.LUT R3, R3, 0xffffff80, RZ, 0xc0, !PT ;  /* 0xffffff8003037812 */ /* 0x000fe200078ec0ff */
[----:B------:R-:W-:-:S03]  /*0490*/  VOTEU.ALL UP1, P1 ;  /* 0x00000000003f7886 */ /* 0x000fc60000820000 */
[----:B------:R-:W1:Y:S01]  /*04a0*/  @!UP0 S2UR UR7, SR_CgaCtaId ;  /* 0x00000000000789c3 */ /* 0x000e620000008800 */
[----:B------:R-:W-:Y:S01]  /*04b0*/  @!UP0 UMOV UR6, 0x400 ;  /* 0x0000040000068882 */ /* 0x000fe20000000000 */
[----:B------:R-:W-:-:S04]  /*04c0*/  @!UP0 UIADD3 UR4, -UR4, 0x100000, URZ ;  /* 0x0010000004048890 */ /* 0x000fc8000fffe13f */
[----:B------:R-:W-:Y:S02]  /*04d0*/  @!UP0 USHF.L.U32 UR5, UR4, 0xb, URZ ;  /* 0x0000000b04058899 */ /* 0x000fe4000800063f */
[----:B------:R-:W-:Y:S01]  /*04e0*/  @!UP0 USHF.L.U32 UR4, UR4, 0x1, URZ ;  /* 0x0000000104048899 */ /* 0x000fe2000800063f */
[----:B------:R-:W-:Y:S01]  /*04f0*/  IMAD.IADD R3, R4, 0x1, -R3 ;  /* 0x0000000104037824 */ /* 0x000fe200078e0a03 */
[----:B------:R-:W-:Y:S01]  /*0500*/  @!UP1 UMOV UR10, 0x400 ;  /* 0x00000400000a9882 */ /* 0x000fe20000000000 */
[----:B------:R-:W-:Y:S01]  /*0510*/  VOTEU.ALL UP2, P1 ;  /* 0x00000000003f7886 */ /* 0x000fe20000840000 */
[----:B------:R-:W-:Y:S01]  /*0520*/  VOTEU.ALL UP3, P1 ;  /* 0x00000000003f7886 */ /* 0x000fe20000860000 */
[----:B------:R-:W-:Y:S01]  /*0530*/  VOTEU.ALL UP4, P1 ;  /* 0x00000000003f7886 */ /* 0x000fe20000880000 */
[----:B------:R-:W5:Y:S01]  /*0540*/  @!UP1 S2UR UR11, SR_CgaCtaId ;  /* 0x00000000000b99c3 */ /* 0x000f620000008800 */
[----:B------:R-:W-:Y:S01]  /*0550*/  VOTEU.ALL UP5, P1 ;  /* 0x00000000003f7886 */ /* 0x000fe200008a0000 */
[----:B------:R-:W-:Y:S01]  /*0560*/  ISETP.NE.AND P1, PT, RZ, UR15, PT ;  /* 0x0000000fff007c0c */ /* 0x000fe2000bf25270 */
[----:B-1----:R-:W-:-:S02]  /*0570*/  @!UP0 ULEA UR9, UR7, UR6, 0x18 ;  /* 0x0000000607098291 */ /* 0x002fc4000f8ec03f */
[----:B------:R-:W-:-:S04]  /*0580*/  @!UP1 UIADD3 UR6, -UR12, 0x100000, URZ ;  /* 0x001000000c069890 */ /* 0x000fc8000fffe13f */
[----:B------:R-:W-:Y:S02]  /*0590*/  @!UP1 USHF.L.U32 UR7, UR6, 0xb, URZ ;  /* 0x0000000b06079899 */ /* 0x000fe4000800063f */
[----:B------:R-:W-:Y:S01]  /*05a0*/  @!UP1 USHF.L.U32 UR6, UR6, 0x1, URZ ;  /* 0x0000000106069899 */ /* 0x000fe2000800063f */
[----:B------:R-:W-:Y:S01]  /*05b0*/  VOTEU.ALL UP0, P0 ;  /* 0x00000000003f7886 */ /* 0x000fe20000000000 */
[----:B-----5:R-:W-:Y:S01]  /*05c0*/  @!UP1 ULEA UR10, UR11, UR10, 0x18 ;  /* 0x0000000a0b0a9291 */ /* 0x020fe2000f8ec03f */
[----:B------:R-:W-:Y:S01]  /*05d0*/  VOTEU.ALL UP1, P0 ;  /* 0x00000000003f7886 */ /* 0x000fe20000020000 */
[----:B------:R-:W1:Y:S02]  /*05e0*/  FENCE.VIEW.ASYNC.S ;  /* 0x00000000000073c6 */ /* 0x000e640000000000 */
[----:B-1----:R-:W2:Y:S02]  /*05f0*/  @!UP0 SYNCS.EXCH.64 URZ, [UR9+0x70], UR4 ;  /* 0x00007004093f85b2 */ /* 0x002ea40008000100 */
[----:B------:R1:W2:Y:S01]  /*0600*/  @!UP1 SYNCS.EXCH.64 URZ, [UR9+0x78], UR4 ;  /* 0x00007804093f95b2 */ /* 0x0002a20008000100 */
[----:B------:R-:W-:Y:S01]  /*0610*/  NOP ;  /* 0x0000000000007918 */ /* 0x000fe20000000000 */
[----:B-1----:R-:W-:-:S02]  /*0620*/  ULDC.64 UR4, c[0x0][0x598] ;  /* 0x0001660000047ab9 */ /* 0x002fc40000000a00 */
[----:B------:R-:W-:Y:S02]  /*0630*/  ISETP.NE.U32.AND P0, PT, RZ, UR4, PT ;  /* 0x00000004ff007c0c */ /* 0x000fe4000bf05070 */
[----:B------:R1:W2:Y:S02]  /*0640*/  @!UP2 SYNCS.EXCH.64 URZ, [UR10+0x50], UR6 ;  /* 0x000050060a3fa5b2 */ /* 0x0002a40008000100 */
[----:B------:R-:W-:Y:S01]  /*0650*/  ISETP.NE.AND.EX P0, PT, RZ, UR5, PT, P0 ;  /* 0x00000005ff007c0c */ /* 0x000fe2000bf05300 */
[----:B------:R1:W2:Y:S01]  /*0660*/  @!UP3 SYNCS.EXCH.64 URZ, [UR10+0x58], UR6 ;  /* 0x000058060a3fb5b2 */ /* 0x0002a20008000100 */
[----:B------:R1:W2:Y:S01]  /*0670*/  @!UP4 SYNCS.EXCH.64 URZ, [UR10+0x60], UR6 ;  /* 0x000060060a3fc5b2 */ /* 0x0002a20008000100 */
[----:B------:R1:W2:Y:S01]  /*0680*/  @!UP5 SYNCS.EXCH.64 URZ, [UR10+0x68], UR6 ;  /* 0x000068060a3fd5b2 */ /* 0x0002a20008000100 */
[----:B------:R-:W-:Y:S01]  /*0690*/  NOP ;  /* 0x0000000000007918 */ /* 0x000fe20000000000 */
[----:B--234-:R-:W-:Y:S08]  /*06a0*/  BAR.SYNC.DEFER_BLOCKING 0x0 ;  /* 0x0000000000007b1d */ /* 0x01cff00000010000 */
[----:B01----:R-:W-:Y:S05]  /*06b0*/  @!P0 BRA `(.L_x_3) ;  /* 0x00000000001c8947 */ /* 0x003fea0003800000 */
[----:B------:R-:W0:Y:S02]  /*06c0*/  LDC.64 R6, c[0x0][0x598] ;  /* 0x00016600ff067b82 */ /* 0x000e240000000a00 */
[----:B0-----:R-:W2:Y:S02]  /*06d0*/  LDG.E.64 R6, desc[UR54][R6.64] ;  /* 0x0000003606067981 */ /* 0x001ea4000c1e1b00 */
[----:B--2---:R-:W-:-:S04]  /*06e0*/  ISETP.NE.U32.AND P0, PT, R6, RZ, PT ;  /* 0x000000ff0600720c */ /* 0x004fc80003f05070 */
[----:B------:R-:W-:-:S13]  /*06f0*/  ISETP.NE.AND.EX P0, PT, R7, RZ, PT, P0 ;  /* 0x000000ff0700720c */ /* 0x000fda0003f05300 */
[----:B------:R-:W-:Y:S05]  /*0700*/  @!P0 BRA `(.L_x_3) ;  /* 0x0000000000088947 */ /* 0x000fea0003800000 */
[----:B------:R1:W5:Y:S01]  /*0710*/  LD.E R22, desc[UR54][R6.64] ;  /* 0x0000003606167980 */ /* 0x000362000c101900 */
[----:B------:R-:W-:Y:S05]  /*0720*/  BRA `(.L_x_4) ;  /* 0x0000000000247947 */ /* 0x000fea0003800000 */
.L_x_3:
[----:B------:R-:W-:Y:S02]  /*0730*/  ULDC.64 UR4, c[0x0][0x588] ;  /* 0x0001620000047ab9 */ /* 0x000fe40000000a00 */
[----:B------:R-:W-:-:S04]  /*0740*/  ISETP.NE.U32.AND P0, PT, RZ, UR4, PT ;  /* 0x00000004ff007c0c */ /* 0x000fc8000bf05070 */
[----:B------:R-:W-:-:S13]  /*0750*/  ISETP.NE.AND.EX P0, PT, RZ, UR5, PT, P0 ;  /* 0x00000005ff007c0c */ /* 0x000fda000bf05300 */
[----:B------:R-:W-:Y:S05]  /*0760*/  @!P0 BRA `(.L_x_5) ;  /* 0x00000000000c8947 */ /* 0x000fea0003800000 */
[----:B------:R-:W0:Y:S02]  /*0770*/  LDC.64 R22, c[0x0][0x588] ;  /* 0x00016200ff167b82 */ /* 0x000e240000000a00 */
[----:B0-----:R0:W5:Y:S01]  /*0780*/  LDG.E R22, desc[UR54][R22.64] ;  /* 0x0000003616167981 */ /* 0x001162000c1e1900 */
[----:B------:R-:W-:Y:S05]  /*0790*/  BRA `(.L_x_4) ;  /* 0x0000000000087947 */ /* 0x000fea0003800000 */
.L_x_5:
[----:B------:R-:W-:Y:S02]  /*07a0*/  ULDC UR4, c[0x0][0x580] ;  /* 0x0001600000047ab9 */ /* 0x000fe40000000800 */
[----:B------:R-:W-:-:S07]  /*07b0*/  IMAD.U32 R22, RZ, RZ, UR4 ;  /* 0x00000004ff167e24 */ /* 0x000fce000f8e00ff */
.L_x_4:
[----:B------:R-:W-:Y:S02]  /*07c0*/  ULDC.64 UR4, c[0x0][0x5a0] ;  /* 0x0001680000047ab9 */ /* 0x000fe40000000a00 */
[----:B------:R-:W-:-:S04]  /*07d0*/  ISETP.NE.U32.AND P0, PT, RZ, UR4, PT ;  /* 0x00000004ff007c0c */ /* 0x000fc8000bf05070 */
[----:B------:R-:W-:-:S13]  /*07e0*/  ISETP.NE.AND.EX P0, PT, RZ, UR5, PT, P0 ;  /* 0x00000005ff007c0c */ /* 0x000fda000bf05300 */
[----:B------:R-:W-:Y:S05]  /*07f0*/  @!P0 BRA `(.L_x_6) ;  /* 0x00000000001c8947 */ /* 0x000fea0003800000 */
[----:B-1----:R-:W1:Y:S02]  /*0800*/  LDC.64 R6, c[0x0][0x5a0] ;  /* 0x00016800ff067b82 */ /* 0x002e640000000a00 */
[----:B-1----:R-:W2:Y:S02]  /*0810*/  LDG.E.64 R6, desc[UR54][R6.64] ;  /* 0x0000003606067981 */ /* 0x002ea4000c1e1b00 */
[----:B--2---:R-:W-:-:S04]  /*0820*/  ISETP.NE.U32.AND P0, PT, R6, RZ, PT ;  /* 0x000000ff0600720c */ /* 0x004fc80003f05070 */
[----:B------:R-:W-:-:S13]  /*0830*/  ISETP.NE.AND.EX P0, PT, R7, RZ, PT, P0 ;  /* 0x000000ff0700720c */ /* 0x000fda0003f05300 */
[----:B------:R-:W-:Y:S05]  /*0840*/  @!P0 BRA `(.L_x_6) ;  /* 0x0000000000088947 */ /* 0x000fea0003800000 */
[----:B0-----:R2:W5:Y:S01]  /*0850*/  LD.E R23, desc[UR54][R6.64] ;  /* 0x0000003606177980 */ /* 0x001562000c101900 */
[----:B------:R-:W-:Y:S05]  /*0860*/  BRA `(.L_x_7) ;  /* 0x0000000000247947 */ /* 0x000fea0003800000 */
.L_x_6:
[----:B------:R-:W-:Y:S02]  /*0870*/  ULDC.64 UR4, c[0x0][0x590] ;  /* 0x0001640000047ab9 */ /* 0x000fe40000000a00 */
[----:B------:R-:W-:-:S04]  /*0880*/  ISETP.NE.U32.AND P0, PT, RZ, UR4, PT ;  /* 0x00000004ff007c0c */ /* 0x000fc8000bf05070 */
[----:B------:R-:W-:-:S13]  /*0890*/  ISETP.NE.AND.EX P0, PT, RZ, UR5, PT, P0 ;  /* 0x00000005ff007c0c */ /* 0x000fda000bf05300 */
[----:B------:R-:W-:Y:S05]  /*08a0*/  @!P0 BRA `(.L_x_8) ;  /* 0x00000000000c8947 */ /* 0x000fea0003800000 */
[----:B-1----:R-:W0:Y:S02]  /*08b0*/  LDC.64 R6, c[0x0][0x590] ;  /* 0x00016400ff067b82 */ /* 0x002e240000000a00 */
[----:B0-----:R0:W5:Y:S01]  /*08c0*/  LDG.E R23, desc[UR54][R6.64] ;  /* 0x0000003606177981 */ /* 0x001162000c1e1900 */
[----:B------:R-:W-:Y:S05]  /*08d0*/  BRA `(.L_x_7) ;  /* 0x0000000000087947 */ /* 0x000fea0003800000 */
.L_x_8:
[----:B------:R-:W-:Y:S02]  /*08e0*/  ULDC UR4, c[0x0][0x584] ;  /* 0x0001610000047ab9 */ /* 0x000fe40000000800 */
[----:B0-----:R-:W-:-:S07]  /*08f0*/  IMAD.U32 R23, RZ, RZ, UR4 ;  /* 0x00000004ff177e24 */ /* 0x001fce000f8e00ff */
.L_x_7:
[----:B------:R-:W3:Y:S01]  /*0900*/  S2UR UR10, SR_CTAID.Y ;  /* 0x00000000000a79c3 */ /* 0x000ee20000002600 */
[----:B------:R-:W-:Y:S01]  /*0910*/  ULDC UR5, c[0x0][0x65c] ;  /* 0x0001970000057ab9 */ /* 0x000fe20000000800 */
[----:B------:R-:W-:Y:S01]  /*0920*/  UISETP.NE.AND UP0, UPT, UR15, 0x2, UPT ;  /* 0x000000020f00788c */ /* 0x000fe2000bf05270 */
[----:B------:R-:W-:Y:S01]  /*0930*/  IMAD.MOV.U32 R18, RZ, RZ, -0x1 ;  /* 0xffffffffff127424 */ /* 0x000fe200078e00ff */
[----:B------:R-:W-:Y:S01]  /*0940*/  UISETP.NE.AND UP2, UPT, UR5, 0x1, UPT ;  /* 0x000000010500788c */ /* 0x000fe2000bf45270 */
[----:B------:R-:W-:Y:S02]  /*0950*/  IMAD.MOV.U32 R2, RZ, RZ, -0x1 ;  /* 0xffffffffff027424 */ /* 0x000fe400078e00ff */
[----:B------:R-:W-:Y:S01]  /*0960*/  IMAD.MOV.U32 R19, RZ, RZ, -0x1 ;  /* 0xffffffffff137424 */ /* 0x000fe200078e00ff */
[----:B------:R-:W4:Y:S01]  /*0970*/  S2UR UR4, SR_CTAID.X ;  /* 0x00000000000479c3 */ /* 0x000f220000002500 */
[----:B------:R-:W-:-:S06]  /*0980*/  UP2UR UR37, UPR, URZ, 0x4 ;  /* 0x000000043f257883 */ /* 0x000fcc0008000000 */
[----:B------:R-:W-:Y:S01]  /*0990*/  @UP2 ULDC UR12, c[0x0][0x10] ;  /* 0x00000400000c2ab9 */ /* 0x000fe20000000800 */
[----:B------:R-:W-:Y:S01]  /*09a0*/  @UP2 UMOV UR7, URZ ;  /* 0x0000003f00072c82 */ /* 0x000fe20008000000 */
[----:B------:R-:W-:Y:S01]  /*09b0*/  @UP2 UMOV UR5, URZ ;  /* 0x0000003f00052c82 */ /* 0x000fe20008000000 */
[----:B012---:R-:W0:Y:S01]  /*09c0*/  LDC.64 R6, c[0x0][0x650] ;  /* 0x00019400ff067b82 */ /* 0x007e220000000a00 */
[----:B---3--:R-:W-:Y:S02]  /*09d0*/  @UP2 UMOV UR9, UR10 ;  /* 0x0000000a00092c82 */ /* 0x008fe40008000000 */
[----:B------:R-:W-:Y:S01]  /*09e0*/  @UP2 UMOV UR6, UR9 ;  /* 0x0000000900062c82 */ /* 0x000fe20008000000 */
[----:B------:R-:W-:Y:S01]  /*09f0*/  @!UP2 UMOV UR9, UR10 ;  /* 0x0000000a0009ac82 */ /* 0x000fe20008000000 */
[----:B----4-:R-:W-:-:S03]  /*0a00*/  @UP2 UIMAD.WIDE.U32 UR12, UR4, UR12, UR6 ;  /* 0x0000000c040c22a5 */ /* 0x010fc6000f8e0006 */
[----:B------:R-:W-:Y:S01]  /*0a10*/  @!UP2 ULDC UR6, c[0x0][0xc] ;  /* 0x000003000006aab9 */ /* 0x000fe20000000800 */
[----:B------:R-:W-:Y:S01]  /*0a20*/  @UP2 UIADD3 UR14, UR13, UR5, URZ ;  /* 0x000000050d0e2290 */ /* 0x000fe2000fffe03f */
[----:B------:R-:W-:Y:S02]  /*0a30*/  ULDC UR10, c[0x0][0xc] ;  /* 0x00000300000a7ab9 */ /* 0x000fe40000000800 */
[----:B------:R-:W-:Y:S01]  /*0a40*/  UMOV UR5, URZ ;  /* 0x0000003f00057c82 */ /* 0x000fe20008000000 */
[----:B------:R-:W-:Y:S01]  /*0a50*/  ULDC UR11, c[0x0][0x10] ;  /* 0x00000400000b7ab9 */ /* 0x000fe20000000800 */
[----:B------:R-:W-:Y:S02]  /*0a60*/  @!UP2 UIMAD.WIDE.U32 UR6, UR6, UR9, UR4 ;  /* 0x000000090606a2a5 */ /* 0x000fe4000f8e0004 */
[----:B------:R-:W-:Y:S01]  /*0a70*/  UIMAD.WIDE.U32 UR10, UR10, UR11, URZ ;  /* 0x0000000b0a0a72a5 */ /* 0x000fe2000f8e003f */
[----:B------:R-:W-:-:S03]  /*0a80*/  ULDC UR13, c[0x0][0x14] ;  /* 0x00000500000d7ab9 */ /* 0x000fc60000000800 */
[----:B------:R-:W-:Y:S02]  /*0a90*/  UIMAD.WIDE.U32 UR52, UR10, UR13, URZ ;  /* 0x0000000d0a3472a5 */ /* 0x000fe4000f8e003f */
[----:B------:R-:W-:Y:S01]  /*0aa0*/  UIMAD UR38, UR11, UR13, URZ ;  /* 0x0000000d0b2672a4 */ /* 0x000fe2000f8e023f */
[----:B------:R-:W-:Y:S01]  /*0ab0*/  @!UP2 UMOV UR12, UR6 ;  /* 0x00000006000cac82 */ /* 0x000fe20008000000 */
[----:B------:R-:W-:Y:S02]  /*0ac0*/  @!UP2 UMOV UR14, UR7 ;  /* 0x00000007000eac82 */ /* 0x000fe40008000000 */
[----:B------:R-:W-:Y:S02]  /*0ad0*/  UIADD3 UR38, UR53, UR38, URZ ;  /* 0x0000002635267290 */ /* 0x000fe4000fffe03f */
[----:B------:R-:W-:-:S04]  /*0ae0*/  UIADD3 UR6, UP1, UR12, UR52, URZ ;  /* 0x000000340c067290 */ /* 0x000fc8000ff3e03f */
[----:B------:R-:W-:Y:S02]  /*0af0*/  UIADD3.X UR7, UR14, UR38, URZ, UP1, !UPT ;  /* 0x000000260e077290 */ /* 0x000fe40008ffe43f */
[----:B------:R-:W-:Y:S02]  /*0b00*/  USEL UR6, UR6, UR12, !UP0 ;  /* 0x0000000c06067287 */ /* 0x000fe4000c000000 */
[----:B------:R-:W-:-:S04]  /*0b10*/  USEL UR7, UR7, UR14, !UP0 ;  /* 0x0000000e07077287 */ /* 0x000fc8000c000000 */
[----:B0-----:R-:W-:Y:S01]  /*0b20*/  ISETP.LE.U32.AND P0, PT, R6, UR6, PT ;  /* 0x0000000606007c0c */ /* 0x001fe2000bf03070 */
[----:B------:R-:W-:Y:S02]  /*0b30*/  IMAD.U32 R16, RZ, RZ, UR6 ;  /* 0x00000006ff107e24 */ /* 0x000fe4000f8e00ff */
[----:B------:R-:W-:Y:S02]  /*0b40*/  IMAD.U32 R0, RZ, RZ, UR7 ;  /* 0x00000007ff007e24 */ /* 0x000fe4000f8e00ff */
[----:B------:R-:W-:-:S03]  /*0b50*/  IMAD.U32 R17, RZ, RZ, UR7 ;  /* 0x00000007ff117e24 */ /* 0x000fc6000f8e00ff */
[----:B------:R-:W-:Y:S02]  /*0b60*/  ISETP.GE.U32.AND.EX P0, PT, R0, R7, PT, P0 ;  /* 0x000000070000720c */ /* 0x000fe40003f06100 */
[----:B------:R-:W-:-:S11]  /*0b70*/  PRMT R0, RZ, 0x7610, R0 ;  /* 0x00007610ff007816 */ /* 0x000fd60000000000 */
[----:B------:R-:W-:Y:S05]  /*0b80*/  @P0 BRA `(.L_x_9) ;  /* 0x00000004008c0947 */ /* 0x000fea0003800000 */
[----:B------:R-:W-:Y:S01]  /*0b90*/  I2FP.F32.U32 R0, UR4 ;  /* 0x0000000400007c45 */ /* 0x000fe20008201000 */
[----:B------:R-:W-:Y:S01]  /*0ba0*/  ULDC.64 UR16, c[0x0][0x628] ;  /* 0x00018a0000107ab9 */ /* 0x000fe20000000a00 */
[----:B------:R-:W-:Y:S01]  /*0bb0*/  ULDC UR6, c[0x0][0x150] ;  /* 0x0000540000067ab9 */ /* 0x000fe20000000800 */
[----:B------:R-:W-:Y:S01]  /*0bc0*/  ISETP.NE.U32.AND P0, PT, RZ, UR16, PT ;  /* 0x00000010ff007c0c */ /* 0x000fe2000bf05070 */
[----:B------:R-:W-:Y:S01]  /*0bd0*/  ULDC UR15, c[0x0][0x630] ;  /* 0x00018c00000f7ab9 */ /* 0x000fe20000000800 */
[----:B------:R-:W-:Y:S01]  /*0be0*/  FMUL R0, R0, UR6 ;  /* 0x0000000600007c20 */ /* 0x000fe20008400000 */
[----:B------:R-:W-:Y:S01]  /*0bf0*/  R2UR UR19, R16 ;  /* 0x00000000101372ca */ /* 0x000fe200000e0000 */
[----:B------:R-:W-:Y:S01]  /*0c00*/  ULDC UR21, c[0x0][0x154] ;  /* 0x0000550000157ab9 */ /* 0x000fe20000000800 */
[----:B------:R-:W-:Y:S01]  /*0c10*/  ISETP.NE.AND.EX P0, PT, RZ, UR17, PT, P0 ;  /* 0x00000011ff007c0c */ /* 0x000fe2000bf05300 */
[----:B------:R0:W1:Y:S01]  /*0c20*/  F2I.U32.TRUNC.NTZ R2, R0 ;  /* 0x0000000000027305 */ /* 0x000062000020f000 */
[----:B------:R-:W-:-:S02]  /*0c30*/  R2UR UR20, R17 ;  /* 0x00000000111472ca */ /* 0x000fc400000e0000 */
[----:B------:R-:W-:Y:S02]  /*0c40*/  R2UR UR6, R16 ;  /* 0x00000000100672ca */ /* 0x000fe400000e0000 */
[----:B------:R-:W-:-:S07]  /*0c50*/  R2UR UR7, R17 ;  /* 0x00000000110772ca */ /* 0x000fce00000e0000 */
[----:B0-----:R-:W-:Y:S08]  /*0c60*/  @!P0 BRA `(.L_x_10) ;  /* 0x0000000000308947 */ /* 0x001ff00003800000 */
[----:B------:R-:W-:Y:S01]  /*0c70*/  R2UR UR6, R16 ;  /* 0x00000000100672ca */ /* 0x000fe200000e0000 */
[----:B------:R-:W-:Y:S01]  /*0c80*/  ULDC UR12, c[0x0][0x634] ;  /* 0x00018d00000c7ab9 */ /* 0x000fe20000000800 */
[----:B------:R-:W-:-:S11]  /*0c90*/  R2UR UR14, R17 ;  /* 0x00000000110e72ca */ /* 0x000fd600000e0000 */
[----:B------:R-:W-:-:S04]  /*0ca0*/  UIADD3 UR12, UP1, UR6, UR12, URZ ;  /* 0x0000000c060c7290 */ /* 0x000fc8000ff3e03f */
[----:B------:R-:W-:-:S04]  /*0cb0*/  UIADD3.X UR14, URZ, UR14, URZ, UP1, !UPT ;  /* 0x0000000e3f0e7290 */ /* 0x000fc80008ffe43f */
[----:B------:R-:W-:-:S04]  /*0cc0*/  UIMAD.WIDE.U32 UR6, UR14, UR16, URZ ;  /* 0x000000100e0672a5 */ /* 0x000fc8000f8e003f */
[----:B------:R-:W-:Y:S02]  /*0cd0*/  UIMAD.WIDE.U32 UR10, UP1, UR12, UR17, UR6 ;  /* 0x000000110c0a72a5 */ /* 0x000fe4000f820006 */
[----:B------:R-:W-:Y:S02]  /*0ce0*/  UIMAD.WIDE.U32 UR6, UR12, UR16, URZ ;  /* 0x000000100c0672a5 */ /* 0x000fe4000f8e003f */
[----:B------:R-:W-:Y:S02]  /*0cf0*/  UIADD3.X UR13, URZ, URZ, URZ, UP1, !UPT ;  /* 0x0000003f3f0d7290 */ /* 0x000fe40008ffe43f */
[----:B------:R-:W-:Y:S01]  /*0d00*/  UIADD3 URZ, UP1, UR7, UR10, URZ ;  /* 0x0000000a073f7290 */ /* 0x000fe2000ff3e03f */
[----:B------:R-:W-:-:S03]  /*0d10*/  UMOV UR12, UR11 ;  /* 0x0000000b000c7c82 */ /* 0x000fc60008000000 */
[----:B------:R-:W-:-:S12]  /*0d20*/  UIMAD.WIDE.U32.X UR6, UR14, UR17, UR12, UP1 ;  /* 0x000000110e0672a5 */ /* 0x000fd800088e040c */
.L_x_10:
[----:B------:R-:W-:Y:S01]  /*0d30*/  USHF.R.U64 UR5, UR6, UR15, UR7 ;  /* 0x0000000f06057299 */ /* 0x000fe20008001207 */
[----:B------:R-:W-:Y:S01]  /*0d40*/  I2FP.F32.U32 R0, UR9 ;  /* 0x0000000900007c45 */ /* 0x000fe20008201000 */
[----:B------:R-:W-:Y:S01]  /*0d50*/  USHF.R.U32.HI UR6, URZ, UR15, UR7 ;  /* 0x0000000f3f067299 */ /* 0x000fe20008011607 */
[----:B-1----:R-:W-:Y:S01]  /*0d60*/  R2UR UR14, R2 ;  /* 0x00000000020e72ca */ /* 0x002fe200000e0000 */
[----:B------:R-:W-:Y:S02]  /*0d70*/  UIADD3 UR17, UP1, URZ, -UR5, URZ ;  /* 0x800000053f117290 */ /* 0x000fe4000ff3e03f */
[----:B------:R-:W-:Y:S01]  /*0d80*/  FMUL R0, R0, UR21 ;  /* 0x0000001500007c20 */ /* 0x000fe20008400000 */
[----:B------:R-:W-:Y:S01]  /*0d90*/  ULDC.64 UR10, c[0x0][0x620] ;  /* 0x00018800000a7ab9 */ /* 0x000fe20000000a00 */
[----:B------:R-:W-:Y:S01]  /*0da0*/  UIADD3.X UR6, URZ, ~UR6, URZ, UP1, !UPT ;  /* 0x800000063f067290 */ /* 0x000fe20008ffe43f */
[----:B------:R-:W-:Y:S01]  /*0db0*/  UMOV UR12, UR19 ;  /* 0x00000013000c7c82 */ /* 0x000fe20008000000 */
[----:B------:R-:W-:-:S02]  /*0dc0*/  UMOV UR13, UR20 ;  /* 0x00000014000d7c82 */ /* 0x000fc40008000000 */
[----:B------:R-:W-:Y:S01]  /*0dd0*/  UIMAD UR6, UR6, UR10, URZ ;  /* 0x0000000a060672a4 */ /* 0x000fe2000f8e023f */
[----:B------:R-:W0:Y:S01]  /*0de0*/  F2I.U32.TRUNC.NTZ R0, R0 ;  /* 0x0000000000007305 */ /* 0x000e22000020f000 */
[----:B------:R-:W-:Y:S02]  /*0df0*/  UIMAD.WIDE.U32 UR12, UR17, UR10, UR12 ;  /* 0x0000000a110c72a5 */ /* 0x000fe4000f8e000c */
[----:B------:R-:W-:Y:S01]  /*0e00*/  UIMAD UR17, UR17, UR11, UR6 ;  /* 0x0000000b111172a4 */ /* 0x000fe2000f8e0206 */
[----:B------:R-:W-:Y:S01]  /*0e10*/  ULDC UR24, c[0x0][0x658] ;  /* 0x0001960000187ab9 */ /* 0x000fe20000000800 */
[----:B------:R-:W-:Y:S02]  /*0e20*/  UMOV UR22, 0xffffffff ;  /* 0xffffffff00167882 */ /* 0x000fe40000000000 */
[----:B------:R-:W-:Y:S01]  /*0e30*/  UIADD3 UR17, UR13, UR17, URZ ;  /* 0x000000110d117290 */ /* 0x000fe2000fffe03f */
[----:B------:R-:W-:Y:S01]  /*0e40*/  ULDC UR19, c[0x0][0x618] ;  /* 0x0001860000137ab9 */ /* 0x000fe20000000800 */
[----:B------:R-:W-:Y:S01]  /*0e50*/  ULDC.64 UR6, c[0x0][0x640] ;  /* 0x0001900000067ab9 */ /* 0x000fe20000000a00 */
[----:B------:R-:W-:Y:S01]  /*0e60*/  USHF.L.U32 UR13, UR22, UR24, URZ ;  /* 0x00000018160d7299 */ /* 0x000fe2000800063f */
[----:B------:R-:W-:Y:S01]  /*0e70*/  ISETP.NE.U32.AND P0, PT, RZ, UR6, PT ;  /* 0x00000006ff007c0c */ /* 0x000fe2000bf05070 */
[----:B------:R-:W-:-:S02]  /*0e80*/  USHF.R.U64 UR22, UR12, UR19, UR17 ;  /* 0x000000130c167299 */ /* 0x000fc40008001211 */
[----:B------:R-:W-:Y:S01]  /*0e90*/  USHF.R.U32.HI UR12, URZ, UR19, UR17 ;  /* 0x000000133f0c7299 */ /* 0x000fe20008011611 */
[----:B0-----:R-:W-:Y:S01]  /*0ea0*/  R2UR UR16, R0 ;  /* 0x00000000001072ca */ /* 0x001fe200000e0000 */
[----:B------:R-:W-:Y:S01]  /*0eb0*/  ULDC UR21, c[0x0][0x608] ;  /* 0x0001820000157ab9 */ /* 0x000fe20000000800 */
[----:B------:R-:W-:Y:S01]  /*0ec0*/  ISETP.NE.AND.EX P0, PT, RZ, UR7, PT, P0 ;  /* 0x00000007ff007c0c */ /* 0x000fe2000bf05300 */
[----:B------:R-:W-:Y:S02]  /*0ed0*/  USHF.R.U64 UR26, UR22, UR21, UR12 ;  /* 0x00000015161a7299 */ /* 0x000fe4000800120c */
[----:B------:R-:W-:Y:S01]  /*0ee0*/  USHF.R.U32.HI UR12, URZ, UR21, UR12 ;  /* 0x000000153f0c7299 */ /* 0x000fe2000801160c */
[----:B------:R-:W-:Y:S01]  /*0ef0*/  UMOV UR20, 0x1 ;  /* 0x0000000100147882 */ /* 0x000fe20000000000 */
[----:B------:R-:W-:Y:S02]  /*0f00*/  UIADD3 UR14, -UR14, URZ, URZ ;  /* 0x0000003f0e0e7290 */ /* 0x000fe4000fffe13f */
[----:B------:R-:W-:-:S02]  /*0f10*/  USHF.R.U64 UR27, UR26, UR24, UR12 ;  /* 0x000000181a1b7299 */ /* 0x000fc4000800120c */
[----:B------:R-:W-:Y:S01]  /*0f20*/  USHF.L.U32 UR19, UR20, UR24, URZ ;  /* 0x0000001814137299 */ /* 0x000fe2000800063f */
[----:B------:R-:W-:Y:S01]  /*0f30*/  ULDC UR15, c[0x0][0x144] ;  /* 0x00005100000f7ab9 */ /* 0x000fe20000000800 */
[----:B------:R-:W-:Y:S01]  /*0f40*/  ULDC UR10, c[0x0][0x600] ;  /* 0x00018000000a7ab9 */ /* 0x000fe20000000800 */
[----:B------:R-:W-:Y:S02]  /*0f50*/  ULOP3.LUT UR20, URZ, UR13, URZ, 0x33, !UPT ;  /* 0x0000000d3f147292 */ /* 0x000fe4000f8e333f */
[----:B------:R-:W-:Y:S02]  /*0f60*/  USHF.R.U32.HI UR13, URZ, UR24, UR12 ;  /* 0x000000183f0d7299 */ /* 0x000fe4000801160c */
[----:B------:R-:W-:Y:S02]  /*0f70*/  UIADD3 UR11, UR10, -0x1, URZ ;  /* 0xffffffff0a0b7890 */ /* 0x000fe4000fffe03f */
[----:B------:R-:W-:Y:S02]  /*0f80*/  UIADD3 UR23, -UR16, URZ, URZ ;  /* 0x0000003f10177290 */ /* 0x000fe4000fffe13f */
[----:B------:R-:W-:Y:S01]  /*0f90*/  UIMAD UR4, UR15, UR14, UR4 ;  /* 0x0000000e0f0472a4 */ /* 0x000fe2000f8e0204 */
[----:B------:R-:W-:Y:S01]  /*0fa0*/  ULDC UR28, c[0x0][0x148] ;  /* 0x00005200001c7ab9 */ /* 0x000fe20000000800 */
[----:B------:R-:W-:Y:S01]  /*0fb0*/  ULDC UR24, c[0x0][0x648] ;  /* 0x0001920000187ab9 */ /* 0x000fe20000000800 */
[----:B------:R-:W-:Y:S01]  /*0fc0*/  ULDC UR25, c[0x0][0x638] ;  /* 0x00018e0000197ab9 */ /* 0x000fe20000000800 */
[----:B------:R-:W-:Y:S01]  /*0fd0*/  UMOV UR12, UR27 ;  /* 0x0000001b000c7c82 */ /* 0x000fe20008000000 */
[----:B------:R-:W-:Y:S07]  /*0fe0*/  @!P0 BRA `(.L_x_11) ;  /* 0x0000000000308947 */ /* 0x000fee0003800000 */
[----:B------:R-:W-:Y:S02]  /*0ff0*/  ULDC UR16, c[0x0][0x64c] ;  /* 0x0001930000107ab9 */ /* 0x000fe40000000800 */
        /* <DEDUP_REMOVED lines=8> */
[----:B------:R-:W-:-:S07]  /*1080*/  UIMAD.WIDE.U32.X UR6, UR21, UR7, UR16, UP1 ;  /* 0x00000007150672a5 */ /* 0x000fce00088e0410 */
[----:B------:R-:W-:Y:S01]  /*1090*/  UMOV UR12, UR6 ;  /* 0x00000006000c7c82 */ /* 0x000fe20008000000 */
[----:B------:R-:W-:-:S05]  /*10a0*/  UMOV UR13, UR7 ;  /* 0x00000007000d7c82 */ /* 0x000fca0008000000 */
.L_x_11:
[----:B------:R-:W-:Y:S01]  /*10b0*/  UISETP.NE.AND UP1, UPT, UR37, URZ, UPT ;  /* 0x0000003f2500728c */ /* 0x000fe2000bf25270 */
[----:B------:R-:W-:Y:S01]  /*10c0*/  IMAD.MOV.U32 R0, RZ, RZ, 0x1 ;  /* 0x00000001ff007424 */ /* 0x000fe200078e00ff */
[----:B------:R-:W-:Y:S01]  /*10d0*/  USHF.R.U64 UR6, UR12, UR24, UR13 ;  /* 0x000000180c067299 */ /* 0x000fe2000800120d */
[----:B------:R-:W-:Y:S01]  /*10e0*/  IMAD.U32 R19, RZ, RZ, UR5 ;  /* 0x00000005ff137e24 */ /* 0x000fe2000f8e00ff */
[----:B------:R-:W-:Y:S02]  /*10f0*/  ULOP3.LUT UR20, UR26, UR20, URZ, 0xc0, !UPT ;  /* 0x000000141a147292 */ /* 0x000fe4000f8ec03f */
[----:B------:R-:W-:Y:S02]  /*1100*/  UIADD3 UR7, -UR6, URZ, URZ ;  /* 0x0000003f06077290 */ /* 0x000fe4000fffe13f */
[----:B------:R-:W-:Y:S02]  /*1110*/  UIMAD UR19, UR19, UR6, UR20 ;  /* 0x00000006131372a4 */ /* 0x000fe4000f8e0214 */
[----:B------:R-:W-:-:S02]  /*1120*/  ULOP3.LUT UR11, UR22, UR11, URZ, 0xc0, !UPT ;  /* 0x0000000b160b7292 */ /* 0x000fc4000f8ec03f */
[----:B------:R-:W-:Y:S02]  /*1130*/  @UP1 UIMAD UR4, UR28, UR23, UR9 ;  /* 0x000000171c0412a4 */ /* 0x000fe4000f8e0209 */
[----:B------:R-:W-:-:S03]  /*1140*/  UIMAD UR6, UR7, UR25, UR27 ;  /* 0x00000019070672a4 */ /* 0x000fc6000f8e021b */
[----:B------:R-:W-:Y:S01]  /*1150*/  ULDC UR7, c[0x0][0x610] ;  /* 0x0001840000077ab9 */ /* 0x000fe20000000800 */
[----:B------:R-:W-:Y:S02]  /*1160*/  UIMAD UR6, UR6, UR10, UR11 ;  /* 0x0000000a060672a4 */ /* 0x000fe4000f8e020b */
[----:B------:R-:W-:-:S04]  /*1170*/  UIMAD UR4, UR19, UR7, UR4 ;  /* 0x00000007130472a4 */ /* 0x000fc8000f8e0204 */
[----:B------:R-:W-:Y:S02]  /*1180*/  USEL UR7, UR6, UR4, !UP1 ;  /* 0x0000000406077287 */ /* 0x000fe4000c800000 */
[----:B------:R-:W-:-:S04]  /*1190*/  USEL UR4, UR4, UR6, !UP1 ;  /* 0x0000000604047287 */ /* 0x000fc8000c800000 */
[----:B------:R-:W-:Y:S02]  /*11a0*/  IMAD.U32 R2, RZ, RZ, UR7 ;  /* 0x00000007ff027e24 */ /* 0x000fe4000f8e00ff */
[----:B------:R-:W-:-:S07]  /*11b0*/  IMAD.U32 R18, RZ, RZ, UR4 ;  /* 0x00000004ff127e24 */ /* 0x000fce000f8e00ff */
.L_x_9:
[----:B------:R-:W-:Y:S02]  /*11c0*/  ULDC UR4, c[0x0][0x28c] ;  /* 0x0000a30000047ab9 */ /* 0x000fe40000000800 */
[----:B------:R-:W-:-:S04]  /*11d0*/  UIADD3 UR4, UR4, 0x7f, URZ ;  /* 0x0000007f04047890 */ /* 0x000fc8000fffe03f */
[----:B------:R-:W-:-:S04]  /*11e0*/  USHF.R.S32.HI UR5, URZ, 0x1f, UR4 ;  /* 0x0000001f3f057899 */ /* 0x000fc80008011404 */
[----:B------:R-:W-:-:S04]  /*11f0*/  ULEA.HI UR5, UR5, UR4, URZ, 0x7 ;  /* 0x0000000405057291 */ /* 0x000fc8000f8f383f */
[----:B------:R-:W-:Y:S01]  /*1200*/  USHF.R.S32.HI UR36, URZ, 0x7, UR5 ;  /* 0x000000073f247899 */ /* 0x000fe20008011405 */
[----:B------:R-:W-:Y:S11]  /*1210*/  @!P1 BRA `(.L_x_12) ;  /* 0x0000005800889947 */ /* 0x000ff60003800000 */
[----:B------:R-:W-:-:S06]  /*1220*/  UISETP.GT.U32.AND UP1, UPT, UR18, 0x1, UPT ;  /* 0x000000011200788c */ /* 0x000fcc000bf24070 */
[----:B------:R-:W-:-:S13]  /*1230*/  PLOP3.LUT P0, PT, PT, PT, UP1, 0x80, 0x0 ;  /* 0x000000000000781c */ /* 0x000fda0003f0f018 */
[----:B------:R-:W-:Y:S05]  /*1240*/  @P0 EXIT ;  /* 0x000000000000094d */ /* 0x000fea0003800000 */
.L_x_13:
[----:B------:R-:W-:-:S08]  /*1250*/  NOP ;  /* 0x0000000000007918 */ /* 0x000fd00000000000 */
[----:B------:R-:W0:Y:S02]  /*1260*/  USETMAXREG.TRY_ALLOC.CTAPOOL UP1, 0xe8 ;  /* 0x000000e8000079c8 */ /* 0x000e240008020600 */
[----:B0-----:R-:W-:-:S13]  /*1270*/  PLOP3.LUT P0, PT, PT, PT, UP1, 0x80, 0x0 ;  /* 0x000000000000781c */ /* 0x001fda0003f0f018 */
[----:B------:R-:W-:Y:S05]  /*1280*/  @!P0 BRA `(.L_x_13) ;  /* 0xfffffffc00f08947 */ /* 0x000fea000383ffff */
[----:B------:R-:W-:-:S13]  /*1290*/  LOP3.LUT P0, RZ, R0, 0xff, RZ, 0xc0, !PT ;  /* 0x000000ff00ff7812 */ /* 0x000fda000780c0ff */
[----:B------:R-:W-:Y:S05]  /*12a0*/  @!P0 EXIT ;  /* 0x000000000000894d */ /* 0x000fea0003800000 */
[----:B------:R-:W-:Y:S01]  /*12b0*/  SHF.R.S32.HI R0, RZ, 0x1f, R3 ;  /* 0x0000001fff007819 */ /* 0x000fe20000011403 */
[----:B------:R-:W0:Y:S01]  /*12c0*/  S2UR UR5, SR_CgaCtaId ;  /* 0x00000000000579c3 */ /* 0x000e220000008800 */
[----:B------:R-:W-:Y:S01]  /*12d0*/  UMOV UR42, 0x400 ;  /* 0x00000400002a7882 */ /* 0x000fe20000000000 */
[----:B------:R-:W-:Y:S01]  /*12e0*/  USHF.R.U32.HI UR4, URZ, 0x2, UR36 ;  /* 0x000000023f047899 */ /* 0x000fe20008011624 */
[CC--:B------:R-:W-:Y:S01]  /*12f0*/  LEA.HI R4, R0.reuse, R3.reuse, RZ, 0x2 ;  /* 0x0000000300047211 */ /* 0x0c0fe200078f10ff */
[----:B------:R-:W-:Y:S01]  /*1300*/  ULOP3.LUT UR45, UR36, 0x3, URZ, 0xc0, !UPT ;  /* 0x00000003242d7892 */ /* 0x000fe2000f8ec03f */
[----:B------:R-:W-:Y:S01]  /*1310*/  LEA.HI R0, R0, R3, RZ, 0x5 ;  /* 0x0000000300007211 */ /* 0x000fe200078f28ff */
[----:B------:R-:W-:Y:S01]  /*1320*/  UISETP.LT.AND UP1, UPT, UR36, 0x1, UPT ;  /* 0x000000012400788c */ /* 0x000fe2000bf21270 */
[--C-:B------:R-:W-:Y:S01]  /*1330*/  SHF.R.S32.HI R88, RZ, 0x2, R4.reuse ;  /* 0x00000002ff587819 */ /* 0x100fe20000011404 */
[----:B------:R-:W1:Y:S01]  /*1340*/  LDC.64 R6, c[0x0][0x5c8] ;  /* 0x00017200ff067b82 */ /* 0x000e620000000a00 */
[----:B------:R-:W-:Y:S01]  /*1350*/  SHF.R.S32.HI R5, RZ, 0x1f, R4 ;  /* 0x0000001fff057819 */ /* 0x000fe20000011404 */
[----:B------:R-:W-:Y:S01]  /*1360*/  ULOP3.LUT UR4, UR4, 0x1, URZ, 0xc0, !UPT ;  /* 0x0000000104047892 */ /* 0x000fe2000f8ec03f */
[----:B------:R-:W-:Y:S01]  /*1370*/  LOP3.LUT R4, R4, 0xfffffffc, RZ, 0xc0, !PT ;  /* 0xfffffffc04047812 */ /* 0x000fe200078ec0ff */
[----:B------:R-:W-:Y:S01]  /*1380*/  ULDC UR44, c[0x0][0x658] ;  /* 0x00019600002c7ab9 */ /* 0x000fe20000000800 */
[----:B------:R-:W-:Y:S01]  /*1390*/  LEA.HI R5, R5, R88, RZ, 0x3 ;  /* 0x0000005805057211 */ /* 0x000fe200078f18ff */
[----:B------:R-:W-:Y:S01]  /*13a0*/  UMOV UR6, 0xffffffff ;  /* 0xffffffff00067882 */ /* 0x000fe20000000000 */
[----:B------:R-:W-:Y:S01]  /*13b0*/  ULDC UR8, c[0x0][0x284] ;  /* 0x0000a10000087ab9 */ /* 0x000fe20000000800 */
[----:B------:R-:W-:Y:S01]  /*13c0*/  IMAD.IADD R4, R3, 0x1, -R4 ;  /* 0x0000000103047824 */ /* 0x000fe200078e0a04 */
[----:B------:R-:W-:Y:S01]  /*13d0*/  LOP3.LUT R5, R5, 0xfffffff8, RZ, 0xc0, !PT ;  /* 0xfffffff805057812 */ /* 0x000fe200078ec0ff */
[----:B------:R-:W-:Y:S01]  /*13e0*/  USEL UR45, UR45, URZ, !UP0 ;  /* 0x0000003f2d2d7287 */ /* 0x000fe2000c000000 */
[----:B------:R-:W-:Y:S01]  /*13f0*/  SHF.R.S32.HI R3, RZ, 0x5, R0 ;  /* 0x00000005ff037819 */ /* 0x000fe20000011400 */
[----:B------:R-:W-:Y:S01]  /*1400*/  VIADD R0, R95, 0xffffffff ;  /* 0xffffffff5f007836 */ /* 0x000fe20000000000 */
[----:B------:R-:W-:Y:S01]  /*1410*/  USEL UR46, UR36, 0x1, UP1 ;  /* 0x00000001242e7887 */ /* 0x000fe20008800000 */
[----:B------:R-:W-:Y:S01]  /*1420*/  IMAD.IADD R88, R88, 0x1, -R5 ;  /* 0x0000000158587824 */ /* 0x000fe200078e0a05 */
[----:B------:R-:W-:Y:S01]  /*1430*/  USHF.L.U32 UR6, UR6, UR44, URZ ;  /* 0x0000002c06067299 */ /* 0x000fe2000800063f */
[----:B------:R-:W2:Y:S01]  /*1440*/  LDC R5, c[0x0][0x288] ;  /* 0x0000a200ff057b82 */ /* 0x000ea20000000800 */
[----:B0-----:R-:W-:Y:S01]  /*1450*/  ULEA UR42, UR5, UR42, 0x18 ;  /* 0x0000002a052a7291 */ /* 0x001fe2000f8ec03f */
[C---:B------:R-:W-:Y:S01]  /*1460*/  ISETP.NE.AND P0, PT, R0.reuse, RZ, PT ;  /* 0x000000ff0000720c */ /* 0x040fe20003f05270 */
[----:B------:R-:W-:Y:S01]  /*1470*/  IMAD.SHL.U32 R0, R0, 0x8, RZ ;  /* 0x0000000800007824 */ /* 0x000fe200078e00ff */
[--C-:B------:R-:W-:Y:S01]  /*1480*/  SHF.R.S32.HI R89, RZ, 0x1f, R88.reuse ;  /* 0x0000001fff597819 */ /* 0x100fe20000011458 */
[----:B------:R-:W-:Y:S01]  /*1490*/  UIADD3 UR50, UR42, 0x50, URZ ;  /* 0x000000502a327890 */ /* 0x000fe2000fffe03f */
[----:B------:R-:W-:Y:S01]  /*14a0*/  IMAD.SHL.U32 R90, R4, 0x2, RZ ;  /* 0x00000002045a7824 */ /* 0x000fe200078e00ff */
[----:B------:R-:W-:Y:S01]  /*14b0*/  UISETP.EQ.U32.AND UP0, UPT, UR4, 0x1, !UP0 ;  /* 0x000000010400788c */ /* 0x000fe2000c702070 */
[C-C-:B------:R-:W-:Y:S01]  /*14c0*/  IMAD R97, R3.reuse, -0x10, -R88.reuse ;  /* 0xfffffff003617824 */ /* 0x140fe200078e0a58 */
[----:B------:R-:W-:Y:S01]  /*14d0*/  LOP3.LUT R0, R0, 0x8, RZ, 0xc0, !PT ;  /* 0x0000000800007812 */ /* 0x000fe200078ec0ff */
[----:B------:R-:W-:Y:S01]  /*14e0*/  IMAD.WIDE R88, R3, 0x10, R88 ;  /* 0x0000001003587825 */ /* 0x000fe200078e0258 */
[C---:B-1----:R-:W-:Y:S01]  /*14f0*/  SHF.L.U64.HI R92, R6.reuse, 0x3, R7 ;  /* 0x00000003065c7819 */ /* 0x042fe20000010207 */
[----:B------:R-:W-:Y:S01]  /*1500*/  ULDC UR43, c[0x0][0x600] ;  /* 0x00018000002b7ab9 */ /* 0x000fe20000000800 */
[----:B------:R-:W-:Y:S01]  /*1510*/  SEL R98, RZ, 0x1, P0 ;  /* 0x00000001ff627807 */ /* 0x000fe20000000000 */
[----:B------:R-:W-:Y:S01]  /*1520*/  IMAD.SHL.U32 R93, R6, 0x8, RZ ;  /* 0x00000008065d7824 */ /* 0x000fe200078e00ff */
[----:B------:R-:W-:Y:S01]  /*1530*/  LEA R95, R95, UR50, 0x3 ;  /* 0x000000325f5f7c11 */ /* 0x000fe2000f8e18ff */
[----:B------:R-:W-:Y:S01]  /*1540*/  VIADD R97, R97, UR8 ;  /* 0x0000000861617c36 */ /* 0x000fe20008000000 */
[C---:B------:R-:W-:Y:S01]  /*1550*/  LOP3.LUT R99, R0.reuse, 0x8, RZ, 0x3c, !PT ;  /* 0x0000000800637812 */ /* 0x040fe200078e3cff */
[----:B------:R-:W-:Y:S01]  /*1560*/  UMOV UR7, 0x1 ;  /* 0x0000000100077882 */ /* 0x000fe20000000000 */
[----:B------:R-:W-:Y:S01]  /*1570*/  LOP3.LUT R96, R0, 0x18, RZ, 0x3c, !PT ;  /* 0x0000001800607812 */ /* 0x000fe200078e3cff */
[----:B------:R-:W-:Y:S01]  /*1580*/  ULOP3.LUT UR49, UR39, 0x1, URZ, 0xfc, !UPT ;  /* 0x0000000127317892 */ /* 0x000fe2000f8efc3f */
[----:B------:R-:W-:Y:S01]  /*1590*/  SHF.R.S32.HI R91, RZ, 0x1f, R90 ;  /* 0x0000001fff5b7819 */ /* 0x000fe2000001145a */
[----:B------:R-:W-:Y:S01]  /*15a0*/  USHF.L.U32 UR40, UR36, 0x1, URZ ;  /* 0x0000000124287899 */ /* 0x000fe2000800063f */
[----:B--2---:R-:W-:Y:S01]  /*15b0*/  IMAD R94, R4, -0x2, R5 ;  /* 0xfffffffe045e7824 */ /* 0x004fe200078e0205 */
[----:B------:R-:W-:-:S02]  /*15c0*/  USHF.L.U64.HI UR41, UR52, 0x1, UR38 ;  /* 0x0000000134297899 */ /* 0x000fc40008010226 */
[----:B------:R-:W-:Y:S02]  /*15d0*/  UIADD3 UR43, UR43, -0x1, URZ ;  /* 0xffffffff2b2b7890 */ /* 0x000fe4000fffe03f */
[----:B------:R-:W-:Y:S02]  /*15e0*/  USHF.L.U32 UR44, UR7, UR44, URZ ;  /* 0x0000002c072c7299 */ /* 0x000fe4000800063f */
[----:B------:R-:W-:Y:S02]  /*15f0*/  UIADD3 UR46, -UR46, UR36, URZ ;  /* 0x000000242e2e7290 */ /* 0x000fe4000fffe13f */
[----:B------:R-:W-:Y:S02]  /*1600*/  ULOP3.LUT UR47, URZ, UR6, URZ, 0x33, !UPT ;  /* 0x000000063f2f7292 */ /* 0x000fe4000f8e333f */
[----:B------:R-:W-:-:S12]  /*1610*/  USEL UR48, URZ, 0x1, !UP0 ;  /* 0x000000013f307887 */ /* 0x000fd8000c000000 */
.L_x_161:
[----:B------:R-:W-:-:S04]  /*1620*/  SHF.L.U32 R0, R98, 0x1f, RZ ;  /* 0x0000001f62007819 */ /* 0x000fc800000006ff */
[----:B------:R-:W0:Y:S02]  /*1630*/  SYNCS.PHASECHK.TRANS64.TRYWAIT P0, [R95+URZ+-0x8], R0 ;  /* 0xfffff8005f0075a7 */ /* 0x000e24000800017f */
[----:B012345:R-:W-:Y:S05]  /*1640*/  @!P0 BRA `(.L_x_14) ;  /* 0x0000006400a48947 */ /* 0x03ffea0003800000 */
.L_x_183:
[----:B------:R-:W-:Y:S02]  /*1650*/  ULDC UR4, c[0x0][0x28c] ;  /* 0x0000a30000047ab9 */ /* 0x000fe40000000800 */
[----:B------:R-:W-:-:S13]  /*1660*/  ISETP.LT.AND P0, PT, RZ, UR4, PT ;  /* 0x00000004ff007c0c */ /* 0x000fda000bf01270 */
[----:B------:R-:W-:Y:S05]  /*1670*/  @P0 BRA `(.L_x_15) ;  /* 0x0000000000400947 */ /* 0x000fea0003800000 */
[----:B0-----:R-:W-:Y:S01]  /*1680*/  MOV R0, 0x0 ;  /* 0x0000000000007802 */ /* 0x001fe20000000f00 */
[----:B------:R-:W-:Y:S01]  /*1690*/  ULDC.64 UR4, c[0x4][0x68] ;  /* 0x01001a0000047ab9 */ /* 0x000fe20000000a00 */
[----:B------:R-:W-:Y:S01]  /*16a0*/  ULDC.64 UR6, c[0x4][0x8] ;  /* 0x0100020000067ab9 */ /* 0x000fe20000000a00 */
[----:B------:R-:W-:Y:S01]  /*16b0*/  IMAD.U32 R4, RZ, RZ, UR4 ;  /* 0x00000004ff047e24 */ /* 0x000fe2000f8e00ff */
[----:B------:R0:W1:Y:S01]  /*16c0*/  LDC.64 R14, c[0x4][R0] ;  /* 0x01000000000e7b82 */ /* 0x0000620000000a00 */
[----:B------:R-:W-:Y:S01]  /*16d0*/  IMAD.U32 R5, RZ, RZ, UR5 ;  /* 0x00000005ff057e24 */ /* 0x000fe2000f8e00ff */
[----:B------:R-:W-:Y:S01]  /*16e0*/  ULDC.64 UR4, c[0x4][0x70] ;  /* 0x01001c0000047ab9 */ /* 0x000fe20000000a00 */
[----:B------:R-:W-:Y:S02]  /*16f0*/  IMAD.U32 R10, RZ, RZ, UR6 ;  /* 0x00000006ff0a7e24 */ /* 0x000fe4000f8e00ff */
[----:B------:R-:W-:Y:S02]  /*1700*/  IMAD.U32 R6, RZ, RZ, UR4 ;  /* 0x00000004ff067e24 */ /* 0x000fe4000f8e00ff */
[----:B------:R-:W-:-:S02]  /*1710*/  IMAD.U32 R7, RZ, RZ, UR5 ;  /* 0x00000005ff077e24 */ /* 0x000fc4000f8e00ff */
[----:B------:R-:W-:Y:S02]  /*1720*/  IMAD.U32 R11, RZ, RZ, UR7 ;  /* 0x00000007ff0b7e24 */ /* 0x000fe4000f8e00ff */
[----:B------:R-:W-:Y:S02]  /*1730*/  IMAD.MOV.U32 R8, RZ, RZ, 0x1e1 ;  /* 0x000001e1ff087424 */ /* 0x000fe400078e00ff */
[----:B------:R-:W-:Y:S02]  /*1740*/  IMAD.MOV.U32 R12, RZ, RZ, 0x1 ;  /* 0x00000001ff0c7424 */ /* 0x000fe400078e00ff */
[----:B0-----:R-:W-:-:S07]  /*1750*/  IMAD.MOV.U32 R13, RZ, RZ, RZ ;  /* 0x000000ffff0d7224 */ /* 0x001fce00078e00ff */
[----:B------:R-:W-:-:S07]  /*1760*/  LEPC R20, `(.L_x_15) ;  /* 0x000000001014794e */ /* 0x000fce0000000000 */
[----:B-1---5:R-:W-:Y:S05]  /*1770*/  CALL.ABS.NOINC R14 ;  /* 0x000000000e007343 */ /* 0x022fea0003c00000 */
.L_x_15:
[----:B0-----:R-:W-:-:S05]  /*1780*/  IMAD.U32 R0, RZ, RZ, UR49 ;  /* 0x00000031ff007e24 */ /* 0x001fca000f8e00ff */
[----:B------:R-:W-:-:S13]  /*1790*/  ISETP.NE.AND P0, PT, R0, 0x3, PT ;  /* 0x000000030000780c */ /* 0x000fda0003f05270 */
[----:B------:R-:W-:Y:S05]  /*17a0*/  @!P0 BRA `(.L_x_16) ;  /* 0x0000000000048947 */ /* 0x000fea0003800000 */
[----:B------:R-:W-:Y:S01]  /*17b0*/  BPT.TRAP 0x1 ;  /* 0x000000040000795c */ /* 0x000fe20000300000 */
.L_x_16:
[----:B------:R-:W-:Y:S02]  /*17c0*/  IMAD.U32 R3, RZ, RZ, UR45 ;  /* 0x0000002dff037e24 */ /* 0x000fe4000f8e00ff */
[----:B------:R-:W-:-:S03]  /*17d0*/  IMAD.U32 R0, RZ, RZ, UR48 ;  /* 0x00000030ff007e24 */ /* 0x000fc6000f8e00ff */
[----:B------:R-:W-:Y:S02]  /*17e0*/  LEA R3, R3, UR42, 0x3 ;  /* 0x0000002a03037c11 */ /* 0x000fe4000f8e18ff */
[----:B------:R-:W-:-:S04]  /*17f0*/  SHF.L.U32 R0, R0, 0x1f, RZ ;  /* 0x0000001f00007819 */ /* 0x000fc800000006ff */
[----:B------:R0:W1:Y:S01]  /*1800*/  SYNCS.PHASECHK.TRANS64.TRYWAIT P1, [R3+URZ], R0 ;  /* 0x00000000030075a7 */ /* 0x000062000802017f */
[----:B------:R-:W-:Y:S05]  /*1810*/  @!P0 BRA `(.L_x_17) ;  /* 0x0000000000048947 */ /* 0x000fea0003800000 */
[----:B------:R-:W-:Y:S01]  /*1820*/  BPT.TRAP 0x1 ;  /* 0x000000040000795c */ /* 0x000fe20000300000 */
.L_x_17:
[----:B------:R-:W-:-:S05]  /*1830*/  IMAD.U32 R4, RZ, RZ, UR46 ;  /* 0x0000002eff047e24 */ /* 0x000fca000f8e00ff */
[----:B------:R-:W-:Y:S01]  /*1840*/  ISETP.GE.AND P2, PT, R4, 0x1, PT ;  /* 0x000000010400780c */ /* 0x000fe20003f46270 */
[----:B-1----:R-:W-:-:S12]  /*1850*/  @P1 BRA `(.L_x_18) ;  /* 0x0000000000081947 */ /* 0x002fd80003800000 */
[----:B------:R-:W1:Y:S02]  /*1860*/  SYNCS.PHASECHK.TRANS64.TRYWAIT P1, [R3+URZ], R0 ;  /* 0x00000000030075a7 */ /* 0x000e64000802017f */
[----:B-1----:R-:W-:Y:S05]  /*1870*/  @!P1 BRA `(.L_x_19) ;  /* 0x00000064002c9947 */ /* 0x002fea0003800000 */
.L_x_18:
[----:B------:R-:W-:Y:S05]  /*1880*/  WARPSYNC.ALL ;  /* 0x0000000000007948 */ /* 0x000fea0003800000 */
[----:B------:R-:W-:Y:S01]  /*1890*/  UIADD3 UR4, UR42, 0x180, URZ ;  /* 0x000001802a047890 */ /* 0x000fe2000fffe03f */
[----:B------:R-:W-:Y:S01]  /*18a0*/  WARPGROUP.ARRIVE ;  /* 0x00000000000079c5 */ /* 0x000fe20000000000 */
[----:B------:R-:W-:Y:S02]  /*18b0*/  UIADD3 UR5, UR42, 0x10180, URZ ;  /* 0x000101802a057890 */ /* 0x000fe4000fffe03f */
[----:B------:R-:W-:Y:S02]  /*18c0*/  USHF.R.U32.HI UR4, URZ, 0x4, UR4 ;  /* 0x000000043f047899 */ /* 0x000fe40008011604 */
[----:B------:R-:W-:-:S02]  /*18d0*/  USHF.R.U32.HI UR5, URZ, 0x4, UR5 ;  /* 0x000000043f057899 */ /* 0x000fc40008011605 */
[----:B------:R-:W-:Y:S02]  /*18e0*/  ULOP3.LUT UR4, UR4, 0x3fff, URZ, 0xc0, !UPT ;  /* 0x00003fff04047892 */ /* 0x000fe4000f8ec03f */
[----:B------:R-:W-:Y:S02]  /*18f0*/  ULOP3.LUT UR5, UR5, 0x3fff, URZ, 0xc0, !UPT ;  /* 0x00003fff05057892 */ /* 0x000fe4000f8ec03f */
[----:B------:R-:W-:Y:S02]  /*1900*/  ULOP3.LUT UR8, UR4, 0x10000, URZ, 0xfc, !UPT ;  /* 0x0001000004087892 */ /* 0x000fe4000f8efc3f */
[----:B------:R-:W-:Y:S02]  /*1910*/  ULOP3.LUT UR9, UR5, 0x4000000, URZ, 0xfc, !UPT ;  /* 0x0400000005097892 */ /* 0x000fe4000f8efc3f */
[----:B------:R-:W-:Y:S02]  /*1920*/  ULEA UR11, UR45, UR8, 0xa ;  /* 0x000000082d0b7291 */ /* 0x000fe4000f8e503f */
[----:B------:R-:W-:Y:S01]  /*1930*/  ULEA UR10, UR45, UR9, 0xb ;  /* 0x000000092d0a7291 */ /* 0x000fe2000f8e583f */
[----:B------:R-:W-:Y:S01]  /*1940*/  UMOV UR5, 0x40000040 ;  /* 0x4000004000057882 */ /* 0x000fe20000000000 */
[----:B------:R-:W-:-:S03]  /*1950*/  UMOV UR7, 0x40000040 ;  /* 0x4000004000077882 */ /* 0x000fc60000000000 */
[----:B------:R-:W-:Y:S02]  /*1960*/  UMOV UR4, UR11 ;  /* 0x0000000b00047c82 */ /* 0x000fe40008000000 */
[----:B------:R-:W-:Y:S02]  /*1970*/  UMOV UR6, UR10 ;  /* 0x0000000a00067c82 */ /* 0x000fe40008000000 */
[----:B------:R-:W-:Y:S01]  /*1980*/  HGMMA.64x128x16.F32.BF16 R24, gdesc[UR4].tnspB, RZ, !UPT, gsb0 ;  /* 0x41e00000041879f0 */ /* 0x000fe2000c0018ff */
[----:B------:R-:W-:Y:S02]  /*1990*/  UIADD3 UR4, UR11, 0x2, URZ ;  /* 0x000000020b047890 */ /* 0x000fe4000fffe03f */
[----:B------:R-:W-:Y:S01]  /*19a0*/  UIADD3 UR6, UR10, 0x80, URZ ;  /* 0x000000800a067890 */ /* 0x000fe2000fffe03f */
[----:B------:R-:W-:Y:S01]  /*19b0*/  UMOV UR5, 0x40000040 ;  /* 0x4000004000057882 */ /* 0x000fe20000000000 */
[----:B------:R-:W-:Y:S01]  /*19c0*/  UMOV UR7, 0x40000040 ;  /* 0x4000004000077882 */ /* 0x000fe20000000000 */
[----:B------:R-:W-:-:S02]  /*19d0*/  WARPGROUP.DEPBAR.LE gsb0, 0x0 ;  /* 0x00008000000079c5 */ /* 0x000fc40000010000 */
[----:B------:R-:W-:-:S06]  /*19e0*/  WARPGROUP.ARRIVE ;  /* 0x00000000000079c5 */ /* 0x000fcc0000000000 */
[----:B------:R-:W-:Y:S01]  /*19f0*/  HGMMA.64x128x16.F32.BF16 R24, gdesc[UR4].tnspB, R24, gsb0 ;  /* 0x41e00000041879f0 */ /* 0x000fe20008001818 */
[----:B------:R-:W-:Y:S02]  /*1a00*/  UIADD3 UR4, UR11, 0x4, URZ ;  /* 0x000000040b047890 */ /* 0x000fe4000fffe03f */
[----:B------:R-:W-:Y:S01]  /*1a10*/  UIADD3 UR6, UR10, 0x100, URZ ;  /* 0x000001000a067890 */ /* 0x000fe2000fffe03f */
[----:B------:R-:W-:Y:S01]  /*1a20*/  UMOV UR5, 0x40000040 ;  /* 0x4000004000057882 */ /* 0x000fe20000000000 */
[----:B------:R-:W-:Y:S01]  /*1a30*/  UMOV UR7, 0x40000040 ;  /* 0x4000004000077882 */ /* 0x000fe20000000000 */
[----:B------:R-:W-:Y:S02]  /*1a40*/  WARPGROUP.DEPBAR.LE gsb0, 0x0 ;  /* 0x00008000000079c5 */ /* 0x000fe40000010000 */
        /* <DEDUP_REMOVED lines=36> */
[----:B------:R-:W-:Y:S03]  /*1c90*/  HGMMA.64x128x16.F32.BF16 R24, gdesc[UR4].tnspB, R24, gsb0 ;  /* 0x41e00000041879f0 */ /* 0x000fe60008001818 */
[----:B------:R-:W-:Y:S02]  /*1ca0*/  WARPGROUP.DEPBAR.LE gsb0, 0x0 ;  /* 0x00008000000079c5 */ /* 0x000fe40000010000 */
[----:B------:R-:W-:Y:S05]  /*1cb0*/  @!P2 BRA `(.L_x_20) ;  /* 0x000000040084a947 */ /* 0x000fea0003800000 */
[----:B------:R-:W-:Y:S01]  /*1cc0*/  UIADD3 UR10, UR45, 0x1, URZ ;  /* 0x000000012d0a7890 */ /* 0x000fe2000fffe03f */
[----:B01----:R-:W-:Y:S01]  /*1cd0*/  IMAD.U32 R0, RZ, RZ, UR46 ;  /* 0x0000002eff007e24 */ /* 0x003fe2000f8e00ff */
[----:B------:R-:W-:Y:S02]  /*1ce0*/  UMOV UR11, UR45 ;  /* 0x0000002d000b7c82 */ /* 0x000fe40008000000 */
[----:B------:R-:W-:-:S04]  /*1cf0*/  UISETP.NE.AND UP0, UPT, UR10, 0x4, UPT ;  /* 0x000000040a00788c */ /* 0x000fc8000bf05270 */
[----:B------:R-:W-:Y:S02]  /*1d00*/  USEL UR4, URZ, 0x1, UP0 ;  /* 0x000000013f047887 */ /* 0x000fe40008000000 */
[----:B------:R-:W-:Y:S02]  /*1d10*/  USEL UR10, UR10, URZ, UP0 ;  /* 0x0000003f0a0a7287 */ /* 0x000fe40008000000 */
[----:B------:R-:W-:-:S06]  /*1d20*/  ULOP3.LUT UR4, UR48, UR4, URZ, 0x3c, !UPT ;  /* 0x0000000430047292 */ /* 0x000fcc000f8e3c3f */
[----:B------:R-:W-:-:S07]  /*1d30*/  IMAD.U32 R5, RZ, RZ, UR4 ;  /* 0x00000004ff057e24 */ /* 0x000fce000f8e00ff */
.L_x_27:
[----:B01----:R-:W-:Y:S05]  /*1d40*/  @!P0 BRA `(.L_x_21) ;  /* 0x0000000000048947 */ /* 0x003fea0003800000 */
[----:B------:R-:W-:Y:S01]  /*1d50*/  BPT.TRAP 0x1 ;  /* 0x000000040000795c */ /* 0x000fe20000300000 */
.L_x_21:
[----:B------:R-:W-:Y:S01]  /*1d60*/  ULEA UR4, UR10, UR42, 0x3 ;  /* 0x0000002a0a047291 */ /* 0x000fe2000f8e183f */
[----:B------:R-:W-:-:S08]  /*1d70*/  SHF.L.U32 R3, R5, 0x1f, RZ ;  /* 0x0000001f05037819 */ /* 0x000fd000000006ff */
[----:B------:R0:W1:Y:S01]  /*1d80*/  SYNCS.PHASECHK.TRANS64.TRYWAIT P1, [UR4], R3 ;  /* 0x00000003ff0075a7 */ /* 0x0000620008020144 */
[----:B------:R-:W-:Y:S05]  /*1d90*/  @!P0 BRA `(.L_x_22) ;  /* 0x0000000000048947 */ /* 0x000fea0003800000 */
[----:B------:R-:W-:Y:S01]  /*1da0*/  BPT.TRAP 0x1 ;  /* 0x000000040000795c */ /* 0x000fe20000300000 */
.L_x_22:
[----:B-1----:R-:W-:Y:S05]  /*1db0*/  @P1 BRA `(.L_x_23) ;  /* 0x0000000000081947 */ /* 0x002fea0003800000 */
[----:B------:R-:W1:Y:S02]  /*1dc0*/  SYNCS.PHASECHK.TRANS64.TRYWAIT P1, [UR4], R3 ;  /* 0x00000003ff0075a7 */ /* 0x000e640008020144 */
[----:B-1----:R-:W-:Y:S05]  /*1dd0*/  @!P1 BRA `(.L_x_24) ;  /* 0x0000005c00e89947 */ /* 0x002fea0003800000 */
.L_x_23:
[----:B------:R-:W-:Y:S01]  /*1de0*/  ULEA UR13, UR10, UR8, 0xa ;  /* 0x000000080a0d7291 */ /* 0x000fe2000f8e503f */
[----:B------:R-:W-:Y:S01]  /*1df0*/  WARPGROUP.ARRIVE ;  /* 0x00000000000079c5 */ /* 0x000fe20000000000 */
[----:B------:R-:W-:Y:S01]  /*1e00*/  ULEA UR12, UR10, UR9, 0xb ;  /* 0x000000090a0c7291 */ /* 0x000fe2000f8e583f */
[----:B------:R-:W-:Y:S01]  /*1e10*/  UMOV UR5, 0x40000040 ;  /* 0x4000004000057882 */ /* 0x000fe20000000000 */
[----:B------:R-:W-:-:S03]  /*1e20*/  UMOV UR7, 0x40000040 ;  /* 0x4000004000077882 */ /* 0x000fc60000000000 */
[----:B------:R-:W-:Y:S02]  /*1e30*/  UMOV UR4, UR13 ;  /* 0x0000000d00047c82 */ /* 0x000fe40008000000 */
[----:B------:R-:W-:Y:S02]  /*1e40*/  UMOV UR6, UR12 ;  /* 0x0000000c00067c82 */ /* 0x000fe40008000000 */
[----:B------:R-:W-:Y:S01]  /*1e50*/  HGMMA.64x128x16.F32.BF16 R24, gdesc[UR4].tnspB, R24, gsb0 ;  /* 0x41e00000041879f0 */ /* 0x000fe20008001818 */
        /* <DEDUP_REMOVED lines=51> */
[----:B------:R-:W-:Y:S01]  /*2190*/  BPT.TRAP 0x1 ;  /* 0x000000040000795c */ /* 0x000fe20000300000 */
.L_x_25:
[----:B------:R-:W-:Y:S02]  /*21a0*/  UISETP.GT.U32.AND UP0, UPT, UR39, 0x1, UPT ;  /* 0x000000012700788c */ /* 0x000fe4000bf04070 */
[----:B------:R-:W-:-:S04]  /*21b0*/  ULEA UR4, UR11, UR42, 0x3 ;  /* 0x0000002a0b047291 */ /* 0x000fc8000f8e183f */
[----:B------:R-:W-:Y:S01]  /*21c0*/  UIADD3 UR4, UR4, 0x20, URZ ;  /* 0x0000002004047890 */ /* 0x000fe2000fffe03f */
[----:B------:R-:W-:-:S03]  /*21d0*/  PLOP3.LUT P1, PT, PT, PT, UP0, 0x80, 0x0 ;  /* 0x000000000000781c */ /* 0x000fc60003f2f008 */
[----:B------:R-:W-:-:S09]  /*21e0*/  UPRMT UR4, URZ, 0x654, UR4 ;  /* 0x000006543f047896 */ /* 0x000fd20008000004 */
[----:B------:R-:W-:Y:S01]  /*21f0*/  SYNCS.ARRIVE.TRANS64.RED.A1T0 RZ, [UR4], RZ ;  /* 0x000000ffffff79a7 */ /* 0x000fe20008100404 */
[----:B------:R-:W-:Y:S05]  /*2200*/  @P1 BRA `(.L_x_26) ;  /* 0x0000000000041947 */ /* 0x000fea0003800000 */
[----:B------:R-:W-:Y:S01]  /*2210*/  BPT.TRAP 0x1 ;  /* 0x000000040000795c */ /* 0x000fe20000300000 */
.L_x_26:
[----:B------:R-:W-:Y:S01]  /*2220*/  UIADD3 UR10, UR10, 0x1, URZ ;  /* 0x000000010a0a7890 */ /* 0x000fe2000fffe03f */
[C---:B------:R-:W-:Y:S01]  /*2230*/  ISETP.GT.AND P1, PT, R0.reuse, 0x1, PT ;  /* 0x000000010000780c */ /* 0x040fe20003f24270 */
[----:B------:R-:W-:Y:S01]  /*2240*/  UIADD3 UR11, UR11, 0x1, URZ ;  /* 0x000000010b0b7890 */ /* 0x000fe2000fffe03f */
[----:B------:R-:W-:Y:S01]  /*2250*/  VIADD R0, R0, 0xffffffff ;  /* 0xffffffff00007836 */ /* 0x000fe20000000000 */
[----:B------:R-:W-:Y:S02]  /*2260*/  UISETP.NE.AND UP0, UPT, UR10, 0x4, UPT ;  /* 0x000000040a00788c */ /* 0x000fe4000bf05270 */
[----:B------:R-:W-:Y:S02]  /*2270*/  UISETP.NE.AND UP1, UPT, UR11, 0x4, UPT ;  /* 0x000000040b00788c */ /* 0x000fe4000bf25270 */
[----:B------:R-:W-:Y:S02]  /*2280*/  USEL UR4, URZ, 0x1, UP0 ;  /* 0x000000013f047887 */ /* 0x000fe40008000000 */
[----:B------:R-:W-:-:S02]  /*2290*/  USEL UR10, UR10, URZ, UP0 ;  /* 0x0000003f0a0a7287 */ /* 0x000fc40008000000 */
[----:B------:R-:W-:Y:S02]  /*22a0*/  USEL UR11, UR11, URZ, UP1 ;  /* 0x0000003f0b0b7287 */ /* 0x000fe40008800000 */
[----:B------:R-:W-:Y:S01]  /*22b0*/  LOP3.LUT R5, R5, UR4, RZ, 0x3c, !PT ;  /* 0x0000000405057c12 */ /* 0x000fe2000f8e3cff */
[----:B------:R-:W-:Y:S09]  /*22c0*/  @P1 BRA `(.L_x_27) ;  /* 0xfffffff8009c1947 */ /* 0x000ff2000383ffff */
.L_x_20:
[----:B01----:R-:W0:Y:S01]  /*22d0*/  LDC R0, c[0x0][0x28c] ;  /* 0x0000a300ff007b82 */ /* 0x003e220000000800 */
[----:B------:R1:W-:Y:S01]  /*22e0*/  SYNCS.ARRIVE.TRANS64.A1T0 RZ, [R99+UR50], RZ ;  /* 0x000000ff63ff79a7 */ /* 0x0003e20008100032 */
[----:B0-----:R-:W-:-:S13]  /*22f0*/  ISETP.GE.AND P1, PT, R0, 0x1, PT ;  /* 0x000000010000780c */ /* 0x001fda0003f26270 */
[----:B-1----:R-:W-:Y:S05]  /*2300*/  @!P1 BRA `(.L_x_28) ;  /* 0x0000000000309947 */ /* 0x002fea0003800000 */
[----:B------:R-:W-:Y:S05]  /*2310*/  @!P0 BRA `(.L_x_29) ;  /* 0x0000000000048947 */ /* 0x000fea0003800000 */
[----:B------:R-:W-:Y:S01]  /*2320*/  BPT.TRAP 0x1 ;  /* 0x000000040000795c */ /* 0x000fe20000300000 */
.L_x_29:
[----:B------:R-:W-:Y:S02]  /*2330*/  UIADD3 UR4, UR46, UR45, URZ ;  /* 0x0000002d2e047290 */ /* 0x000fe4000fffe03f */
[----:B------:R-:W-:Y:S02]  /*2340*/  UISETP.GT.U32.AND UP0, UPT, UR39, 0x1, UPT ;  /* 0x000000012700788c */ /* 0x000fe4000bf04070 */
[----:B------:R-:W-:-:S04]  /*2350*/  USHF.L.U32 UR4, UR4, 0x3, URZ ;  /* 0x0000000304047899 */ /* 0x000fc8000800063f */
[----:B------:R-:W-:Y:S01]  /*2360*/  ULOP3.LUT UR4, UR4, 0x18, URZ, 0xc0, !UPT ;  /* 0x0000001804047892 */ /* 0x000fe2000f8ec03f */
[----:B------:R-:W-:-:S03]  /*2370*/  PLOP3.LUT P0, PT, PT, PT, UP0, 0x80, 0x0 ;  /* 0x000000000000781c */ /* 0x000fc60003f0f008 */
[----:B------:R-:W-:-:S04]  /*2380*/  UIADD3 UR4, UR42, 0x20, UR4 ;  /* 0x000000202a047890 */ /* 0x000fc8000fffe004 */
[----:B------:R-:W-:-:S09]  /*2390*/  UPRMT UR4, URZ, 0x654, UR4 ;  /* 0x000006543f047896 */ /* 0x000fd20008000004 */
[----:B------:R-:W-:Y:S01]  /*23a0*/  SYNCS.ARRIVE.TRANS64.RED.A1T0 RZ, [UR4], RZ ;  /* 0x000000ffffff79a7 */ /* 0x000fe20008100404 */
[----:B------:R-:W-:Y:S05]  /*23b0*/  @P0 BRA `(.L_x_28) ;  /* 0x0000000000040947 */ /* 0x000fea0003800000 */
[----:B------:R-:W-:Y:S01]  /*23c0*/  BPT.TRAP 0x1 ;  /* 0x000000040000795c */ /* 0x000fe20000300000 */
.L_x_28:
[----:B------:R-:W-:Y:S02]  /*23d0*/  SHF.L.U32 R0, R98, 0x1f, RZ ;  /* 0x0000001f62007819 */ /* 0x000fe400000006ff */
[----:B------:R-:W-:Y:S02]  /*23e0*/  SHF.R.S32.HI R9, RZ, 0x1f, R19 ;  /* 0x0000001fff097819 */ /* 0x000fe40000011413 */
[----:B------:R-:W0:Y:S02]  /*23f0*/  SYNCS.PHASECHK.TRANS64.TRYWAIT P0, [R95+URZ+0x8], R0 ;  /* 0x000008005f0075a7 */ /* 0x000e24000800017f */
[----:B0-----:R-:W-:Y:S05]  /*2400*/  @!P0 BRA `(.L_x_30) ;  /* 0x0000005800748947 */ /* 0x001fea0003800000 */
.L_x_184:
[----:B------:R-:W-:Y:S01]  /*2410*/  ULDC.64 UR4, c[0x0][0x5d0] ;  /* 0x0001740000047ab9 */ /* 0x000fe20000000a00 */
[----:B------:R-:W-:Y:S01]  /*2420*/  ULDC UR6, c[0x0][0x284] ;  /* 0x0000a10000067ab9 */ /* 0x000fe20000000800 */
[----:B0-----:R-:W-:Y:S02]  /*2430*/  IMAD R0, R9, UR4, RZ ;  /* 0x0000000409007c24 */ /* 0x001fe4000f8e02ff */
[----:B------:R-:W-:Y:S02]  /*2440*/  IMAD.SHL.U32 R10, R2, 0x80, RZ ;  /* 0x00000080020a7824 */ /* 0x000fe400078e00ff */
[C---:B------:R-:W-:Y:S02]  /*2450*/  IMAD R5, R19.reuse, UR5, R0 ;  /* 0x0000000513057c24 */ /* 0x040fe4000f8e0200 */
[----:B------:R-:W-:Y:S01]  /*2460*/  IMAD.SHL.U32 R0, R18, 0x40, RZ ;  /* 0x0000004012007824 */ /* 0x000fe200078e00ff */
[----:B------:R-:W-:Y:S01]  /*2470*/  SHF.R.S32.HI R11, RZ, 0x1f, R10 ;  /* 0x0000001fff0b7819 */ /* 0x000fe2000001140a */
[----:B------:R-:W-:Y:S01]  /*2480*/  IMAD.WIDE.U32 R2, R19, UR4, R90 ;  /* 0x0000000413027c25 */ /* 0x000fe2000f8e005a */
[----:B------:R-:W-:-:S02]  /*2490*/  ULDC.64 UR4, c[0x0][0x5c8] ;  /* 0x0001720000047ab9 */ /* 0x000fc40000000a00 */
[----:B------:R-:W-:Y:S01]  /*24a0*/  ISETP.GE.AND P0, PT, R0, UR6, PT ;  /* 0x0000000600007c0c */ /* 0x000fe2000bf06270 */
[----:B------:R-:W-:Y:S01]  /*24b0*/  ULDC UR6, c[0x0][0x288] ;  /* 0x0000a20000067ab9 */ /* 0x000fe20000000800 */
[----:B------:R-:W-:Y:S01]  /*24c0*/  IADD3 R2, P1, R10, R2, RZ ;  /* 0x000000020a027210 */ /* 0x000fe20007f3e0ff */
[----:B------:R-:W-:Y:S01]  /*24d0*/  IMAD.WIDE R14, R18, 0x40, R88 ;  /* 0x00000040120e7825 */ /* 0x000fe200078e0258 */
[----:B------:R-:W-:Y:S02]  /*24e0*/  ISETP.GE.OR P0, PT, R10, UR6, P0 ;  /* 0x000000060a007c0c */ /* 0x000fe40008706670 */
[----:B------:R-:W-:Y:S01]  /*24f0*/  IADD3.X R3, R11, R3, R5, P1, !PT ;  /* 0x000000030b037210 */ /* 0x000fe20000ffe405 */
[----:B------:R-:W-:-:S04]  /*2500*/  IMAD R7, R15, UR4, RZ ;  /* 0x000000040f077c24 */ /* 0x000fc8000f8e02ff */
[C---:B------:R-:W-:Y:S02]  /*2510*/  IMAD R7, R14.reuse, UR5, R7 ;  /* 0x000000050e077c24 */ /* 0x040fe4000f8e0207 */
[----:B------:R-:W-:-:S04]  /*2520*/  IMAD.WIDE.U32 R20, R14, UR4, R2 ;  /* 0x000000040e147c25 */ /* 0x000fc8000f8e0002 */
[----:B------:R-:W-:Y:S05]  /*2530*/  @P0 BRA `(.L_x_31) ;  /* 0x0000003c00e00947 */ /* 0x000fea0003800000 */
[----:B-----5:R-:W-:Y:S01]  /*2540*/  FSETP.NEU.AND P1, PT, R23, RZ, PT ;  /* 0x000000ff1700720b */ /* 0x020fe20003f2d000 */
[----:B------:R-:W-:Y:S01]  /*2550*/  IMAD.IADD R18, R94, 0x1, -R10 ;  /* 0x000000015e127824 */ /* 0x000fe200078e0a0a */
[----:B------:R-:W-:Y:S01]  /*2560*/  BSSY B0, `(.L_x_31) ;  /* 0x00003f5000007945 */ /* 0x000fe20003800000 */
[----:B------:R-:W-:Y:S02]  /*2570*/  IMAD.IADD R0, R97, 0x1, -R0 ;  /* 0x0000000161007824 */ /* 0x000fe400078e0a00 */
[----:B------:R-:W-:Y:S01]  /*2580*/  IMAD.IADD R7, R21, 0x1, R7 ;  /* 0x0000000115077824 */ /* 0x000fe200078e0207 */
[----:B------:R-:W-:-:S04]  /*2590*/  ISETP.GT.AND P0, PT, R18, RZ, PT ;  /* 0x000000ff1200720c */ /* 0x000fc80003f04270 */
[----:B------:R-:W-:-:S03]  /*25a0*/  ISETP.GT.AND P2, PT, R0, RZ, P0 ;  /* 0x000000ff0000720c */ /* 0x000fc60000744270 */
[----:B------:R-:W-:Y:S10]  /*25b0*/  @!P1 BRA `(.L_x_32) ;  /* 0x0000002c00249947 */ /* 0x000ff40003800000 */
[----:B------:R-:W0:Y:S01]  /*25c0*/  LDC.64 R100, c[0x0][0x5b8] ;  /* 0x00016e00ff647b82 */ /* 0x000e220000000a00 */
[----:B------:R-:W-:-:S07]  /*25d0*/  ULDC.64 UR4, c[0x0][0x5c0] ;  /* 0x0001700000047ab9 */ /* 0x000fce0000000a00 */
[----:B------:R-:W1:Y:S08]  /*25e0*/  LDC.64 R104, c[0x0][0x5b0] ;  /* 0x00016c00ff687b82 */ /* 0x000e700000000a00 */
[----:B------:R-:W2:Y:S01]  /*25f0*/  LDC.64 R106, c[0x0][0x5a8] ;  /* 0x00016a00ff6a7b82 */ /* 0x000ea20000000a00 */
[-C--:B0-----:R-:W-:Y:S02]  /*2600*/  IMAD R4, R9, R100.reuse, RZ ;  /* 0x0000006409047224 */ /* 0x081fe400078e02ff */
[----:B------:R-:W-:-:S04]  /*2610*/  IMAD.WIDE.U32 R2, R19, R100, R90 ;  /* 0x0000006413027225 */ /* 0x000fc800078e005a */
[----:B------:R-:W-:Y:S01]  /*2620*/  IMAD R101, R19, R101, R4 ;  /* 0x0000006513657224 */ /* 0x000fe200078e0204 */
[----:B------:R-:W-:Y:S01]  /*2630*/  IADD3 R4, P1, R10, R2, RZ ;  /* 0x000000020a047210 */ /* 0x000fe20007f3e0ff */
[----:B-1----:R-:W-:-:S03]  /*2640*/  IMAD R2, R15, R104, RZ ;  /* 0x000000680f027224 */ /* 0x002fc600078e02ff */
[----:B------:R-:W-:Y:S01]  /*2650*/  IADD3.X R5, R11, R3, R101, P1, !PT ;  /* 0x000000030b057210 */ /* 0x000fe20000ffe465 */
[C---:B------:R-:W-:Y:S02]  /*2660*/  IMAD R103, R14.reuse, R105, R2 ;  /* 0x000000690e677224 */ /* 0x040fe400078e0202 */
[----:B------:R-:W-:-:S04]  /*2670*/  IMAD.WIDE.U32 R2, R14, R104, R4 ;  /* 0x000000680e027225 */ /* 0x000fc800078e0004 */
[----:B------:R-:W-:Y:S01]  /*2680*/  IMAD.IADD R3, R3, 0x1, R103 ;  /* 0x0000000103037824 */ /* 0x000fe200078e0267 */
[----:B--2---:R-:W-:-:S04]  /*2690*/  LEA R8, P1, R2, R106, 0x1 ;  /* 0x0000006a02087211 */ /* 0x004fc800078208ff */
[----:B------:R-:W-:-:S05]  /*26a0*/  LEA.HI.X R9, R2, R107, R3, 0x1, P1 ;  /* 0x0000006b02097211 */ /* 0x000fca00008f0c03 */
[----:B------:R-:W2:Y:S01]  /*26b0*/  @P2 LDG.E.LTC128B.U16 R21, desc[UR54][R8.64] ;  /* 0x0000003608152981 */ /* 0x000ea2000c1e1520 */
[----:B------:R-:W-:Y:S01]  /*26c0*/  IMAD.WIDE.U32 R2, R14, R104, R10 ;  /* 0x000000680e027225 */ /* 0x000fe200078e000a */
[----:B------:R-:W-:Y:S02]  /*26d0*/  BSSY B1, `(.L_x_33) ;  /* 0x0000015000017945 */ /* 0x000fe40003800000 */
[----:B------:R-:W-:-:S04]  /*26e0*/  IADD3 R12, P1, R90, R2, RZ ;  /* 0x000000025a0c7210 */ /* 0x000fc80007f3e0ff */
[----:B------:R-:W-:Y:S02]  /*26f0*/  IADD3.X R13, R91, R103, R3, P1, !PT ;  /* 0x000000675b0d7210 */ /* 0x000fe40000ffe403 */
[----:B------:R-:W-:Y:S01]  /*2700*/  LEA R6, P1, R20, UR4, 0x1 ;  /* 0x0000000414067c11 */ /* 0x000fe2000f8208ff */
[----:B------:R-:W-:-:S03]  /*2710*/  IMAD.WIDE.U32 R12, R19, R100, R12 ;  /* 0x00000064130c7225 */ /* 0x000fc600078e000c */
[----:B------:R-:W-:Y:S02]  /*2720*/  LEA.HI.X R7, R20, UR5, R7, 0x1, P1 ;  /* 0x0000000514077c11 */ /* 0x000fe400088f0c07 */
[----:B------:R-:W-:-:S04]  /*2730*/  ISETP.GT.AND P1, PT, R18, 0x1, PT ;  /* 0x000000011200780c */ /* 0x000fc80003f24270 */
[----:B------:R-:W-:Y:S01]  /*2740*/  ISETP.GT.AND P3, PT, R0, RZ, P1 ;  /* 0x000000ff0000720c */ /* 0x000fe20000f64270 */
[----:B--2---:R-:W-:-:S04]  /*2750*/  IMAD.U32 R2, R21, 0x10000, RZ ;  /* 0x0001000015027824 */ /* 0x004fc800078e00ff */
[----:B------:R-:W-:Y:S01]  /*2760*/  FMUL R3, R2, R23 ;  /* 0x0000001702037220 */ /* 0x000fe20000400000 */
[----:B------:R-:W-:-:S03]  /*2770*/  LEA R2, P4, R12, R106, 0x1 ;  /* 0x0000006a0c027211 */ /* 0x000fc600078808ff */
[----:B------:R-:W-:-:S05]  /*2780*/  FFMA R3, R24, R22, R3 ;  /* 0x0000001618037223 */ /* 0x000fca0000000003 */
[----:B------:R-:W-:Y:S01]  /*2790*/  F2FP.BF16.F32.PACK_AB R8, RZ, R3 ;  /* 0x00000003ff08723e */ /* 0x000fe200000010ff */
[----:B------:R-:W-:-:S03]  /*27a0*/  IMAD.IADD R3, R101, 0x1, R13 ;  /* 0x0000000165037824 */ /* 0x000fc600078e020d */
[----:B------:R-:W-:Y:S01]  /*27b0*/  PRMT R9, R8, 0x7610, R9 ;  /* 0x0000761008097816 */ /* 0x000fe20000000009 */
[----:B------:R-:W-:Y:S01]  /*27c0*/  IMAD.SHL.U32 R8, R104, 0x8, RZ ;  /* 0x0000000868087824 */ /* 0x000fe200078e00ff */
[----:B------:R-:W-:-:S03]  /*27d0*/  LEA.HI.X R3, R12, R107, R3, 0x1, P4 ;  /* 0x0000006b0c037211 */ /* 0x000fc600020f0c03 */
[----:B------:R0:W-:Y:S02]  /*27e0*/  @P2 STG.E.U16 desc[UR54][R6.64], R9 ;  /* 0x0000000906002986 */ /* 0x0001e4000c101536 */
[----:B0-----:R-:W-:Y:S01]  /*27f0*/  SHF.L.U64.HI R9, R104, 0x3, R105 ;  /* 0x0000000368097819 */ /* 0x001fe20000010269 */
[----:B------:R-:W-:Y:S06]  /*2800*/  @!P3 BRA `(.L_x_34) ;  /* 0x000000000004b947 */ /* 0x000fec0003800000 */
[----:B------:R0:W5:Y:S02]  /*2810*/  LDG.E.LTC128B.U16 R21, desc[UR54][R2.64+0x2] ;  /* 0x0000023602157981 */ /* 0x000164000c1e1520 */
.L_x_34:
[----:B------:R-:W-:Y:S05]  /*2820*/  BSYNC B1 ;  /* 0x0000000000017941 */ /* 0x000fea0003800000 */
.L_x_33:
[----:B------:R-:W-:Y:S01]  /*2830*/  IMAD.WIDE.U32 R8, R14, R104, R8 ;  /* 0x000000680e087225 */ /* 0x000fe200078e0008 */
[----:B------:R-:W-:-:S03]  /*2840*/  ISETP.GT.AND P0, PT, R0, 0x8, P0 ;  /* 0x000000080000780c */ /* 0x000fc60000704270 */
[----:B-----5:R-:W-:Y:S01]  /*2850*/  IMAD.U32 R12, R21, 0x10000, RZ ;  /* 0x00010000150c7824 */ /* 0x020fe200078e00ff */
[----:B------:R-:W-:Y:S01]  /*2860*/  IADD3 R4, P2, R4, R8, RZ ;  /* 0x0000000804047210 */ /* 0x000fe20007f5e0ff */
[----:B------:R-:W-:Y:S02]  /*2870*/  IMAD.IADD R103, R103, 0x1, R9 ;  /* 0x0000000167677824 */ /* 0x000fe400078e0209 */
[----:B------:R-:W-:Y:S02]  /*2880*/  FMUL R12, R12, R23 ;  /* 0x000000170c0c7220 */ /* 0x000fe40000400000 */
[----:B------:R-:W-:Y:S02]  /*2890*/  IMAD.X R5, R103, 0x1, R5, P2 ;  /* 0x0000000167057824 */ /* 0x000fe400010e0605 */
[----:B------:R-:W-:Y:S01]  /*28a0*/  FFMA R25, R25, R22, R12 ;  /* 0x0000001619197223 */ /* 0x000fe2000000000c */
[----:B------:R-:W-:-:S04]  /*28b0*/  LEA R12, P2, R4, R106, 0x1 ;  /* 0x0000006a040c7211 */ /* 0x000fc800078408ff */
[----:B------:R-:W-:Y:S01]  /*28c0*/  LEA.HI.X R13, R4, R107, R5, 0x1, P2 ;  /* 0x0000006b040d7211 */ /* 0x000fe200010f0c05 */
[----:B------:R-:W-:Y:S01]  /*28d0*/  @P3 IMAD.MOV.U32 R4, RZ, RZ, R6 ;  /* 0x000000ffff043224 */ /* 0x000fe200078e0006 */
[----:B------:R-:W-:Y:S01]  /*28e0*/  F2FP.BF16.F32.PACK_AB R25, RZ, R25 ;  /* 0x00000019ff19723e */ /* 0x000fe200000010ff */
[----:B------:R-:W-:-:S05]  /*28f0*/  @P3 IMAD.MOV.U32 R5, RZ, RZ, R7 ;  /* 0x000000ffff053224 */ /* 0x000fca00078e0007 */
[----:B------:R1:W-:Y:S04]  /*2900*/  @P3 STG.E.U16 desc[UR54][R4.64+0x2], R25 ;  /* 0x0000021904003986 */ /* 0x0003e8000c101536 */
[----:B------:R-:W2:Y:S01]  /*2910*/  @P0 LDG.E.LTC128B.U16 R21, desc[UR54][R12.64] ;  /* 0x000000360c150981 */ /* 0x000ea2000c1e1520 */
[----:B------:R-:W-:Y:S01]  /*2920*/  IADD3 R10, P2, P3, R90, R8, R10 ;  /* 0x000000085a0a7210 */ /* 0x000fe20007b5e00a */
[----:B------:R-:W-:Y:S01]  /*2930*/  BSSY B1, `(.L_x_35) ;  /* 0x0000011000017945 */ /* 0x000fe20003800000 */
[----:B------:R-:W-:Y:S02]  /*2940*/  SHF.L.U64.HI R15, R93, 0x1, R92 ;  /* 0x000000015d0f7819 */ /* 0x000fe4000001025c */
[----:B------:R-:W-:Y:S02]  /*2950*/  IADD3.X R11, R91, R103, R11, P2, P3 ;  /* 0x000000675b0b7210 */ /* 0x000fe400017e640b */
[----:B------:R-:W-:Y:S01]  /*2960*/  ISETP.GT.AND P1, PT, R0, 0x8, P1 ;  /* 0x000000080000780c */ /* 0x000fe20000f24270 */
[----:B------:R-:W-:-:S04]  /*2970*/  IMAD.WIDE.U32 R10, R19, R100, R10 ;  /* 0x00000064130a7225 */ /* 0x000fc800078e000a */
[----:B------:R-:W-:Y:S01]  /*2980*/  IMAD.IADD R11, R101, 0x1, R11 ;  /* 0x00000001650b7824 */ /* 0x000fe200078e020b */
[----:B-1----:R-:W-:-:S04]  /*2990*/  LEA R4, P3, R10, R106, 0x1 ;  /* 0x0000006a0a047211 */ /* 0x002fc800078608ff */
[----:B------:R-:W-:Y:S01]  /*29a0*/  LEA.HI.X R5, R10, R107, R11, 0x1, P3 ;  /* 0x0000006b0a057211 */ /* 0x000fe200018f0c0b */
[----:B--2---:R-:W-:-:S04]  /*29b0*/  IMAD.U32 R8, R21, 0x10000, RZ ;  /* 0x0001000015087824 */ /* 0x004fc800078e00ff */
[----:B------:R-:W-:Y:S01]  /*29c0*/  FMUL R9, R8, R23 ;  /* 0x0000001708097220 */ /* 0x000fe20000400000 */
[----:B------:R-:W-:-:S03]  /*29d0*/  LEA R8, P2, R93, R6, 0x1 ;  /* 0x000000065d087211 */ /* 0x000fc600078408ff */
[----:B------:R-:W-:-:S05]  /*29e0*/  FFMA R9, R26, R22, R9 ;  /* 0x000000161a097223 */ /* 0x000fca0000000009 */
[----:B------:R-:W-:Y:S01]  /*29f0*/  F2FP.BF16.F32.PACK_AB R12, RZ, R9 ;  /* 0x00000009ff0c723e */ /* 0x000fe200000010ff */
[----:B------:R-:W-:-:S05]  /*2a00*/  IMAD.X R9, R15, 0x1, R7, P2 ;  /* 0x000000010f097824 */ /* 0x000fca00010e0607 */
[----:B------:R1:W-:Y:S01]  /*2a10*/  @P0 STG.E.U16 desc[UR54][R8.64], R12 ;  /* 0x0000000c08000986 */ /* 0x0003e2000c101536 */
[----:B------:R-:W-:Y:S05]  /*2a20*/  @!P1 BRA `(.L_x_36) ;  /* 0x0000000000049947 */ /* 0x000fea0003800000 */
[----:B------:R2:W5:Y:S02]  /*2a30*/  LDG.E.LTC128B.U16 R21, desc[UR54][R4.64+0x2] ;  /* 0x0000023604157981 */ /* 0x000564000c1e1520 */
.L_x_36:
[----:B------:R-:W-:Y:S05]  /*2a40*/  BSYNC B1 ;  /* 0x0000000000017941 */ /* 0x000fea0003800000 */
.L_x_35:
[----:B-----5:R-:W-:Y:S01]  /*2a50*/  IMAD.U32 R10, R21, 0x10000, RZ ;  /* 0x00010000150a7824 */ /* 0x020fe200078e00ff */
[----:B------:R-:W-:Y:S01]  /*2a60*/  ISETP.GT.AND P0, PT, R18, 0x8, PT ;  /* 0x000000081200780c */ /* 0x000fe20003f04270 */
[----:B------:R-:W-:Y:S02]  /*2a70*/  BSSY B1, `(.L_x_37) ;  /* 0x0000008000017945 */ /* 0x000fe40003800000 */
[----:B------:R-:W-:Y:S01]  /*2a80*/  FMUL R10, R10, R23 ;  /* 0x000000170a0a7220 */ /* 0x000fe20000400000 */
[----:B------:R-:W-:-:S03]  /*2a90*/  ISETP.GT.AND P2, PT, R0, RZ, P0 ;  /* 0x000000ff0000720c */ /* 0x000fc60000744270 */
[----:B------:R-:W-:-:S05]  /*2aa0*/  FFMA R10, R27, R22, R10 ;  /* 0x000000161b0a7223 */ /* 0x000fca000000000a */
[----:B------:R-:W-:-:S05]  /*2ab0*/  F2FP.BF16.F32.PACK_AB R10, RZ, R10 ;  /* 0x0000000aff0a723e */ /* 0x000fca00000010ff */
[----:B------:R3:W-:Y:S01]  /*2ac0*/  @P1 STG.E.U16 desc[UR54][R8.64+0x2], R10 ;  /* 0x0000020a08001986 */ /* 0x0007e2000c101536 */
[----:B------:R-:W-:Y:S05]  /*2ad0*/  @!P2 BRA `(.L_x_38) ;  /* 0x000000000004a947 */ /* 0x000fea0003800000 */
[----:B------:R4:W5:Y:S02]  /*2ae0*/  LDG.E.LTC128B.U16 R21, desc[UR54][R2.64+0x10] ;  /* 0x0000103602157981 */ /* 0x000964000c1e1520 */
.L_x_38:
[----:B------:R-:W-:Y:S05]  /*2af0*/  BSYNC B1 ;  /* 0x0000000000017941 */ /* 0x000fea0003800000 */
.L_x_37:
[----:B---3-5:R-:W-:Y:S01]  /*2b00*/  IMAD.U32 R10, R21, 0x10000, RZ ;  /* 0x00010000150a7824 */ /* 0x028fe200078e00ff */
        /* <DEDUP_REMOVED lines=9> */
.L_x_40:
[----:B------:R-:W-:Y:S05]  /*2ba0*/  BSYNC B1 ;  /* 0x0000000000017941 */ /* 0x000fea0003800000 */
.L_x_39:
[----:B-----5:R-:W-:Y:S01]  /*2bb0*/  IMAD.U32 R10, R21, 0x10000, RZ ;  /* 0x00010000150a7824 */ /* 0x020fe200078e00ff */
[----:B------:R-:W-:Y:S01]  /*2bc0*/  ISETP.GT.AND P0, PT, R0, 0x8, P0 ;  /* 0x000000080000780c */ /* 0x000fe20000704270 */
[----:B------:R-:W-:Y:S02]  /*2bd0*/  BSSY B1, `(.L_x_41) ;  /* 0x0000007000017945 */ /* 0x000fe40003800000 */
[----:B------:R-:W-:-:S04]  /*2be0*/  FMUL R10, R10, R23 ;  /* 0x000000170a0a7220 */ /* 0x000fc80000400000 */
[----:B------:R-:W-:-:S05]  /*2bf0*/  FFMA R10, R29, R22, R10 ;  /* 0x000000161d0a7223 */ /* 0x000fca000000000a */
[----:B------:R-:W-:-:S05]  /*2c00*/  F2FP.BF16.F32.PACK_AB R10, RZ, R10 ;  /* 0x0000000aff0a723e */ /* 0x000fca00000010ff */
[----:B------:R0:W-:Y:S01]  /*2c10*/  @P3 STG.E.U16 desc[UR54][R6.64+0x12], R10 ;  /* 0x0000120a06003986 */ /* 0x0001e2000c101536 */
[----:B------:R-:W-:Y:S05]  /*2c20*/  @!P0 BRA `(.L_x_42) ;  /* 0x0000000000048947 */ /* 0x000fea0003800000 */
[----:B------:R0:W5:Y:S02]  /*2c30*/  LDG.E.LTC128B.U16 R21, desc[UR54][R4.64+0x10] ;  /* 0x0000103604157981 */ /* 0x000164000c1e1520 */
.L_x_42:
[----:B------:R-:W-:Y:S05]  /*2c40*/  BSYNC B1 ;  /* 0x0000000000017941 */ /* 0x000fea0003800000 */
.L_x_41:
[----:B0----5:R-:W-:Y:S01]  /*2c50*/  IMAD.U32 R10, R21, 0x10000, RZ ;  /* 0x00010000150a7824 */ /* 0x021fe200078e00ff */
[----:B------:R-:W-:Y:S01]  /*2c60*/  ISETP.GT.AND P1, PT, R0, 0x8, P1 ;  /* 0x000000080000780c */ /* 0x000fe20000f24270 */
[----:B------:R-:W-:Y:S02]  /*2c70*/  BSSY B1, `(.L_x_43) ;  /* 0x0000007000017945 */ /* 0x000fe40003800000 */
[----:B---3--:R-:W-:-:S04]  /*2c80*/  FMUL R11, R10, R23 ;  /* 0x000000170a0b7220 */ /* 0x008fc80000400000 */
[----:B------:R-:W-:-:S05]  /*2c90*/  FFMA R11, R30, R22, R11 ;  /* 0x000000161e0b7223 */ /* 0x000fca000000000b */
[----:B------:R-:W-:-:S05]  /*2ca0*/  F2FP.BF16.F32.PACK_AB R11, RZ, R11 ;  /* 0x0000000bff0b723e */ /* 0x000fca00000010ff */
[----:B------:R0:W-:Y:S01]  /*2cb0*/  @P0 STG.E.U16 desc[UR54][R8.64+0x10], R11 ;  /* 0x0000100b08000986 */ /* 0x0001e2000c101536 */
[----:B------:R-:W-:Y:S05]  /*2cc0*/  @!P1 BRA `(.L_x_44) ;  /* 0x0000000000049947 */ /* 0x000fea0003800000 */
[----:B------:R3:W5:Y:S02]  /*2cd0*/  LDG.E.LTC128B.U16 R21, desc[UR54][R4.64+0x12] ;  /* 0x0000123604157981 */ /* 0x000764000c1e1520 */
.L_x_44:
[----:B------:R-:W-:Y:S05]  /*2ce0*/  BSYNC B1 ;  /* 0x0000000000017941 */ /* 0x000fea0003800000 */
.L_x_43:
        /* <DEDUP_REMOVED lines=10> */
.L_x_46:
[----:B------:R-:W-:Y:S05]  /*2d90*/  BSYNC B1 ;  /* 0x0000000000017941 */ /* 0x000fea0003800000 */
.L_x_45:
[----:B0----5:R-:W-:Y:S01]  /*2da0*/  IMAD.U32 R10, R21, 0x10000, RZ ;  /* 0x00010000150a7824 */ /* 0x021fe200078e00ff */
        /* <DEDUP_REMOVED lines=9> */
.L_x_48:
[----:B------:R-:W-:Y:S05]  /*2e40*/  BSYNC B1 ;  /* 0x0000000000017941 */ /* 0x000fea0003800000 */
.L_x_47:
        /* <DEDUP_REMOVED lines=9> */
.L_x_50:
[----:B------:R-:W-:Y:S05]  /*2ee0*/  BSYNC B1 ;  /* 0x0000000000017941 */ /* 0x000fea0003800000 */
.L_x_49:
[----:B0----5:R-:W-:Y:S01]  /*2ef0*/  IMAD.U32 R10, R21, 0x10000, RZ ;  /* 0x00010000150a7824 */ /* 0x021fe200078e00ff */
        /* <DEDUP_REMOVED lines=8> */
.L_x_52:
[----:B------:R-:W-:Y:S05]  /*2f80*/  BSYNC B1 ;  /* 0x0000000000017941 */ /* 0x000fea0003800000 */
.L_x_51:
        /* <DEDUP_REMOVED lines=10> */
.L_x_54:
[----:B------:R-:W-:Y:S05]  /*3030*/  BSYNC B1 ;  /* 0x0000000000017941 */ /* 0x000fea0003800000 */
.L_x_53:
        /* <DEDUP_REMOVED lines=10> */
.L_x_56:
[----:B------:R-:W-:Y:S05]  /*30e0*/  BSYNC B1 ;  /* 0x0000000000017941 */ /* 0x000fea0003800000 */
.L_x_55:
        /* <DEDUP_REMOVED lines=9> */
.L_x_58:
[----:B------:R-:W-:Y:S05]  /*3180*/  BSYNC B1 ;  /* 0x0000000000017941 */ /* 0x000fea0003800000 */
.L_x_57:
        /* <DEDUP_REMOVED lines=9> */
.L_x_60:
[----:B------:R-:W-:Y:S05]  /*3220*/  BSYNC B1 ;  /* 0x0000000000017941 */ /* 0x000fea0003800000 */
.L_x_59:
        /* <DEDUP_REMOVED lines=10> */
.L_x_62:
[----:B------:R-:W-:Y:S05]  /*32d0*/  BSYNC B1 ;  /* 0x0000000000017941 */ /* 0x000fea0003800000 */
.L_x_61:
        /* <DEDUP_REMOVED lines=10> */
.L_x_64:
[----:B------:R-:W-:Y:S05]  /*3380*/  BSYNC B1 ;  /* 0x0000000000017941 */ /* 0x000fea0003800000 */
.L_x_63:
        /* <DEDUP_REMOVED lines=9> */
.L_x_66:
[----:B------:R-:W-:Y:S05]  /*3420*/  BSYNC B1 ;  /* 0x0000000000017941 */ /* 0x000fea0003800000 */
.L_x_65:
        /* <DEDUP_REMOVED lines=9> */
.L_x_68:
[----:B------:R-:W-:Y:S05]  /*34c0*/  BSYNC B1 ;  /* 0x0000000000017941 */ /* 0x000fea0003800000 */
.L_x_67:
        /* <DEDUP_REMOVED lines=10> */
.L_x_70:
[----:B------:R-:W-:Y:S05]  /*3570*/  BSYNC B1 ;  /* 0x0000000000017941 */ /* 0x000fea0003800000 */
.L_x_69:
        /* <DEDUP_REMOVED lines=10> */
.L_x_72:
[----:B------:R-:W-:Y:S05]  /*3620*/  BSYNC B1 ;  /* 0x0000000000017941 */ /* 0x000fea0003800000 */
.L_x_71:
        /* <DEDUP_REMOVED lines=9> */
.L_x_74:
[----:B------:R-:W-:Y:S05]  /*36c0*/  BSYNC B1 ;  /* 0x0000000000017941 */ /* 0x000fea0003800000 */
.L_x_73:
        /* <DEDUP_REMOVED lines=9> */
.L_x_76:
[----:B------:R-:W-:Y:S05]  /*3760*/  BSYNC B1 ;  /* 0x0000000000017941 */ /* 0x000fea0003800000 */
.L_x_75:
        /* <DEDUP_REMOVED lines=10> */
.L_x_78:
[----:B------:R-:W-:Y:S05]  /*3810*/  BSYNC B1 ;  /* 0x0000000000017941 */ /* 0x000fea0003800000 */
.L_x_77:
        /* <DEDUP_REMOVED lines=10> */
.L_x_80:
[----:B------:R-:W-:Y:S05]  /*38c0*/  BSYNC B1 ;  /* 0x0000000000017941 */ /* 0x000fea0003800000 */
.L_x_79:
        /* <DEDUP_REMOVED lines=9> */
.L_x_82:
[----:B------:R-:W-:Y:S05]  /*3960*/  BSYNC B1 ;  /* 0x0000000000017941 */ /* 0x000fea0003800000 */
.L_x_81:
        /* <DEDUP_REMOVED lines=9> */
.L_x_84:
[----:B------:R-:W-:Y:S05]  /*3a00*/  BSYNC B1 ;  /* 0x0000000000017941 */ /* 0x000fea0003800000 */
.L_x_83:
        /* <DEDUP_REMOVED lines=10> */
.L_x_86:
[----:B------:R-:W-:Y:S05]  /*3ab0*/  BSYNC B1 ;  /* 0x0000000000017941 */ /* 0x000fea0003800000 */
.L_x_85:
        /* <DEDUP_REMOVED lines=10> */
.L_x_88:
[----:B------:R-:W-:Y:S05]  /*3b60*/  BSYNC B1 ;  /* 0x0000000000017941 */ /* 0x000fea0003800000 */
.L_x_87:
        /* <DEDUP_REMOVED lines=9> */
.L_x_90:
[----:B------:R-:W-:Y:S05]  /*3c00*/  BSYNC B1 ;  /* 0x0000000000017941 */ /* 0x000fea0003800000 */
.L_x_89:
        /* <DEDUP_REMOVED lines=9> */
.L_x_92:
[----:B------:R-:W-:Y:S05]  /*3ca0*/  BSYNC B1 ;  /* 0x0000000000017941 */ /* 0x000fea0003800000 */
.L_x_91:
        /* <DEDUP_REMOVED lines=10> */
.L_x_94:
[----:B------:R-:W-:Y:S05]  /*3d50*/  BSYNC B1 ;  /* 0x0000000000017941 */ /* 0x000fea0003800000 */
.L_x_93:
        /* <DEDUP_REMOVED lines=10> */
.L_x_96:
[----:B------:R-:W-:Y:S05]  /*3e00*/  BSYNC B1 ;  /* 0x0000000000017941 */ /* 0x000fea0003800000 */
.L_x_95:
        /* <DEDUP_REMOVED lines=9> */
.L_x_98:
[----:B------:R-:W-:Y:S05]  /*3ea0*/  BSYNC B1 ;  /* 0x0000000000017941 */ /* 0x000fea0003800000 */
.L_x_97:
        /* <DEDUP_REMOVED lines=9> */
.L_x_100:
[----:B------:R-:W-:Y:S05]  /*3f40*/  BSYNC B1 ;  /* 0x0000000000017941 */ /* 0x000fea0003800000 */
.L_x_99:
        /* <DEDUP_REMOVED lines=10> */
.L_x_102:
[----:B------:R-:W-:Y:S05]  /*3ff0*/  BSYNC B1 ;  /* 0x0000000000017941 */ /* 0x000fea0003800000 */
.L_x_101:
        /* <DEDUP_REMOVED lines=10> */
.L_x_104:
[----:B------:R-:W-:Y:S05]  /*40a0*/  BSYNC B1 ;  /* 0x0000000000017941 */ /* 0x000fea0003800000 */
.L_x_103:
        /* <DEDUP_REMOVED lines=9> */
.L_x_106:
[----:B------:R-:W-:Y:S05]  /*4140*/  BSYNC B1 ;  /* 0x0000000000017941 */ /* 0x000fea0003800000 */
.L_x_105:
        /* <DEDUP_REMOVED lines=9> */
.L_x_108:
[----:B------:R-:W-:Y:S05]  /*41e0*/  BSYNC B1 ;  /* 0x0000000000017941 */ /* 0x000fea0003800000 */
.L_x_107:
        /* <DEDUP_REMOVED lines=10> */
.L_x_110:
[----:B------:R-:W-:Y:S05]  /*4290*/  BSYNC B1 ;  /* 0x0000000000017941 */ /* 0x000fea0003800000 */
.L_x_109:
        /* <DEDUP_REMOVED lines=10> */
.L_x_112:
[----:B------:R-:W-:Y:S05]  /*4340*/  BSYNC B1 ;  /* 0x0000000000017941 */ /* 0x000fea0003800000 */
.L_x_111:
        /* <DEDUP_REMOVED lines=9> */
.L_x_114:
[----:B------:R-:W-:Y:S05]  /*43e0*/  BSYNC B1 ;  /* 0x0000000000017941 */ /* 0x000fea0003800000 */
.L_x_113:
        /* <DEDUP_REMOVED lines=9> */
.L_x_116:
[----:B------:R-:W-:Y:S05]  /*4480*/  BSYNC B1 ;  /* 0x0000000000017941 */ /* 0x000fea0003800000 */
.L_x_115:
        /* <DEDUP_REMOVED lines=10> */
.L_x_118:
[----:B------:R-:W-:Y:S05]  /*4530*/  BSYNC B1 ;  /* 0x0000000000017941 */ /* 0x000fea0003800000 */
.L_x_117:
        /* <DEDUP_REMOVED lines=10> */
.L_x_120:
[----:B------:R-:W-:Y:S05]  /*45e0*/  BSYNC B1 ;  /* 0x0000000000017941 */ /* 0x000fea0003800000 */
.L_x_119:
        /* <DEDUP_REMOVED lines=9> */
.L_x_122:
[----:B------:R-:W-:Y:S05]  /*4680*/  BSYNC B1 ;  /* 0x0000000000017941 */ /* 0x000fea0003800000 */
.L_x_121:
        /* <DEDUP_REMOVED lines=9> */
.L_x_124:
[----:B------:R-:W-:Y:S05]  /*4720*/  BSYNC B1 ;  /* 0x0000000000017941 */ /* 0x000fea0003800000 */
.L_x_123:
        /* <DEDUP_REMOVED lines=10> */
.L_x_126:
[----:B------:R-:W-:Y:S05]  /*47d0*/  BSYNC B1 ;  /* 0x0000000000017941 */ /* 0x000fea0003800000 */
.L_x_125:
        /* <DEDUP_REMOVED lines=10> */
.L_x_128:
[----:B------:R-:W-:Y:S05]  /*4880*/  BSYNC B1 ;  /* 0x0000000000017941 */ /* 0x000fea0003800000 */
.L_x_127:
        /* <DEDUP_REMOVED lines=9> */
.L_x_130:
[----:B------:R-:W-:Y:S05]  /*4920*/  BSYNC B1 ;  /* 0x0000000000017941 */ /* 0x000fea0003800000 */
.L_x_129:
        /* <DEDUP_REMOVED lines=9> */
.L_x_132:
[----:B------:R-:W-:Y:S05]  /*49c0*/  BSYNC B1 ;  /* 0x0000000000017941 */ /* 0x000fea0003800000 */
.L_x_131:
        /* <DEDUP_REMOVED lines=10> */
.L_x_134:
[----:B------:R-:W-:Y:S05]  /*4a70*/  BSYNC B1 ;  /* 0x0000000000017941 */ /* 0x000fea0003800000 */
.L_x_133:
        /* <DEDUP_REMOVED lines=10> */
.L_x_136:
[----:B------:R-:W-:Y:S05]  /*4b20*/  BSYNC B1 ;  /* 0x0000000000017941 */ /* 0x000fea0003800000 */
.L_x_135:
        /* <DEDUP_REMOVED lines=9> */
.L_x_138:
[----:B------:R-:W-:Y:S05]  /*4bc0*/  BSYNC B1 ;  /* 0x0000000000017941 */ /* 0x000fea0003800000 */
.L_x_137:
        /* <DEDUP_REMOVED lines=9> */
.L_x_140:
[----:B------:R-:W-:Y:S05]  /*4c60*/  BSYNC B1 ;  /* 0x0000000000017941 */ /* 0x000fea0003800000 */
.L_x_139:
        /* <DEDUP_REMOVED lines=10> */
.L_x_142:
[----:B------:R-:W-:Y:S05]  /*4d10*/  BSYNC B1 ;  /* 0x0000000000017941 */ /* 0x000fea0003800000 */
.L_x_141:
        /* <DEDUP_REMOVED lines=10> */
.L_x_144:
[----:B------:R-:W-:Y:S05]  /*4dc0*/  BSYNC B1 ;  /* 0x0000000000017941 */ /* 0x000fea0003800000 */
.L_x_143:
        /* <DEDUP_REMOVED lines=9> */
.L_x_146:
[----:B------:R-:W-:Y:S05]  /*4e60*/  BSYNC B1 ;  /* 0x0000000000017941 */ /* 0x000fea0003800000 */
.L_x_145:
        /* <DEDUP_REMOVED lines=9> */
.L_x_148:
[----:B------:R-:W-:Y:S05]  /*4f00*/  BSYNC B1 ;  /* 0x0000000000017941 */ /* 0x000fea0003800000 */
.L_x_147:
        /* <DEDUP_REMOVED lines=10> */
.L_x_150:
[----:B------:R-:W-:Y:S05]  /*4fb0*/  BSYNC B1 ;  /* 0x0000000000017941 */ /* 0x000fea0003800000 */
.L_x_149:
        /* <DEDUP_REMOVED lines=10> */
.L_x_152:
[----:B------:R-:W-:Y:S05]  /*5060*/  BSYNC B1 ;  /* 0x0000000000017941 */ /* 0x000fea0003800000 */
.L_x_151:
[----:B0---45:R-:W-:Y:S01]  /*5070*/  IMAD.U32 R2, R21, 0x10000, RZ ;  /* 0x0001000015027824 */ /* 0x031fe200078e00ff */
        /* <DEDUP_REMOVED lines=8> */
.L_x_154:
[----:B------:R-:W-:Y:S05]  /*5100*/  BSYNC B1 ;  /* 0x0000000000017941 */ /* 0x000fea0003800000 */
.L_x_153:
[----:B0----5:R-:W-:Y:S01]  /*5110*/  IMAD.U32 R2, R21, 0x10000, RZ ;  /* 0x0001000015027824 */ /* 0x021fe200078e00ff */
[----:B------:R-:W-:Y:S01]  /*5120*/  ISETP.GT.AND P1, PT, R0, 0x8, P1 ;  /* 0x000000080000780c */ /* 0x000fe20000f24270 */
[----:B------:R-:W-:Y:S02]  /*5130*/  BSSY B1, `(.L_x_155) ;  /* 0x000000a000017945 */ /* 0x000fe40003800000 */
[----:B------:R-:W-:Y:S01]  /*5140*/  FMUL R3, R2, R23 ;  /* 0x0000001702037220 */ /* 0x000fe20000400000 */
[----:B------:R-:W-:-:S03]  /*5150*/  @P0 IMAD.MOV.U32 R2, RZ, RZ, R8 ;  /* 0x000000ffff020224 */ /* 0x000fc600078e0008 */
[----:B------:R-:W-:-:S05]  /*5160*/  FFMA R3, R86, R22, R3 ;  /* 0x0000001656037223 */ /* 0x000fca0000000003 */
[----:B------:R-:W-:-:S04]  /*5170*/  F2FP.BF16.F32.PACK_AB R3, RZ, R3 ;  /* 0x00000003ff03723e */ /* 0x000fc800000010ff */
[----:B------:R-:W-:Y:S01]  /*5180*/  PRMT R6, R3, 0x7610, R6 ;  /* 0x0000761003067816 */ /* 0x000fe20000000006 */
[----:B------:R-:W-:-:S05]  /*5190*/  @P0 IMAD.MOV.U32 R3, RZ, RZ, R9 ;  /* 0x000000ffff030224 */ /* 0x000fca00078e0009 */
[----:B------:R0:W-:Y:S01]  /*51a0*/  @P0 STG.E.U16 desc[UR54][R2.64+0xf0], R6 ;  /* 0x0000f00602000986 */ /* 0x0001e2000c101536 */
[----:B------:R-:W-:Y:S05]  /*51b0*/  @!P1 BRA `(.L_x_156) ;  /* 0x0000000000049947 */ /* 0x000fea0003800000 */
[----:B------:R0:W5:Y:S02]  /*51c0*/  LDG.E.LTC128B.U16 R21, desc[UR54][R4.64+0xf2] ;  /* 0x0000f23604157981 */ /* 0x000164000c1e1520 */
.L_x_156:
[----:B------:R-:W-:Y:S05]  /*51d0*/  BSYNC B1 ;  /* 0x0000000000017941 */ /* 0x000fea0003800000 */
.L_x_155:
[----:B------:R-:W-:Y:S05]  /*51e0*/  @!P1 BRA `(.L_x_157) ;  /* 0x0000001000b09947 */ /* 0x000fea0003800000 */
[----:B-----5:R-:W-:-:S04]  /*51f0*/  IMAD.U32 R0, R21, 0x10000, RZ ;  /* 0x0001000015007824 */ /* 0x020fc800078e00ff */
[----:B------:R-:W-:-:S04]  /*5200*/  FMUL R0, R0, R23 ;  /* 0x0000001700007220 */ /* 0x000fc80000400000 */
[----:B------:R-:W-:-:S05]  /*5210*/  FFMA R0, R87, R22, R0 ;  /* 0x0000001657007223 */ /* 0x000fca0000000000 */
[----:B------:R-:W-:-:S05]  /*5220*/  F2FP.BF16.F32.PACK_AB R0, RZ, R0 ;  /* 0x00000000ff00723e */ /* 0x000fca00000010ff */
[----:B------:R0:W-:Y:S01]  /*5230*/  STG.E.U16 desc[UR54][R8.64+0xf2], R0 ;  /* 0x0000f20008007986 */ /* 0x0001e2000c101536 */
[----:B------:R-:W-:Y:S05]  /*5240*/  BRA `(.L_x_157) ;  /* 0x0000001000987947 */ /* 0x000fea0003800000 */
.L_x_32:
[----:B------:R-:W-:Y:S01]  /*5250*/  ISETP.GT.AND P3, PT, R18, 0x1, PT ;  /* 0x000000011200780c */ /* 0x000fe20003f64270 */
[----:B------:R-:W-:Y:S01]  /*5260*/  ULDC.64 UR4, c[0x0][0x5c0] ;  /* 0x0001700000047ab9 */ /* 0x000fe20000000a00 */
[-C--:B------:R-:W-:Y:S01]  /*5270*/  FMUL R24, R24, R22.reuse ;  /* 0x0000001618187220 */ /* 0x080fe20000400000 */
[-C--:B------:R-:W-:Y:S01]  /*5280*/  FMUL R25, R25, R22.reuse ;  /* 0x0000001619197220 */ /* 0x080fe20000400000 */
[----:B------:R-:W-:Y:S01]  /*5290*/  ISETP.GT.AND P1, PT, R0, RZ, P3 ;  /* 0x000000ff0000720c */ /* 0x000fe20001f24270 */
[-C--:B------:R-:W-:Y:S01]  /*52a0*/  FMUL R26, R26, R22.reuse ;  /* 0x000000161a1a7220 */ /* 0x080fe20000400000 */
[----:B------:R-:W-:Y:S01]  /*52b0*/  LEA R2, P4, R20, UR4, 0x1 ;  /* 0x0000000414027c11 */ /* 0x000fe2000f8808ff */
[----:B------:R-:W-:Y:S01]  /*52c0*/  FMUL R27, R27, R22 ;  /* 0x000000161b1b7220 */ /* 0x000fe20000400000 */
[----:B------:R-:W-:Y:S01]  /*52d0*/  F2FP.BF16.F32.PACK_AB R24, RZ, R24 ;  /* 0x00000018ff18723e */ /* 0x000fe200000010ff */
[-C--:B------:R-:W-:Y:S01]  /*52e0*/  FMUL R28, R28, R22.reuse ;  /* 0x000000161c1c7220 */ /* 0x080fe20000400000 */
[----:B------:R-:W-:Y:S01]  /*52f0*/  LEA.HI.X R3, R20, UR5, R7, 0x1, P4 ;  /* 0x0000000514037c11 */ /* 0x000fe2000a0f0c07 */
[-C--:B------:R-:W-:Y:S01]  /*5300*/  FMUL R29, R29, R22.reuse ;  /* 0x000000161d1d7220 */ /* 0x080fe20000400000 */
[----:B------:R-:W-:Y:S01]  /*5310*/  F2FP.BF16.F32.PACK_AB R25, RZ, R25 ;  /* 0x00000019ff19723e */ /* 0x000fe200000010ff */
[-C--:B------:R-:W-:Y:S01]  /*5320*/  FMUL R30, R30, R22.reuse ;  /* 0x000000161e1e7220 */ /* 0x080fe20000400000 */
[----:B------:R-:W-:Y:S01]  /*5330*/  SHF.L.U64.HI R5, R93, 0x1, R92 ;  /* 0x000000015d057819 */ /* 0x000fe2000001025c */
[----:B------:R-:W-:Y:S01]  /*5340*/  @P2 STG.E.U16 desc[UR54][R2.64], R24 ;  /* 0x0000001802002986 */ /* 0x000fe2000c101536 */
[----:B------:R-:W-:Y:S01]  /*5350*/  ISETP.GT.AND P2, PT, R0, 0x8, P0 ;  /* 0x000000080000780c */ /* 0x000fe20000744270 */
[----:B------:R-:W-:Y:S01]  /*5360*/  FMUL R31, R31, R22 ;  /* 0x000000161f1f7220 */ /* 0x000fe20000400000 */
[----:B------:R-:W-:Y:S01]  /*5370*/  LEA R4, P5, R93, R2, 0x1 ;  /* 0x000000025d047211 */ /* 0x000fe200078a08ff */
[----:B------:R-:W-:Y:S01]  /*5380*/  @P1 STG.E.U16 desc[UR54][R2.64+0x2], R25 ;  /* 0x0000021902001986 */ /* 0x000fe2000c101536 */
[----:B------:R-:W-:Y:S01]  /*5390*/  ISETP.GT.AND P1, PT, R18, 0x8, PT ;  /* 0x000000081200780c */ /* 0x000fe20003f24270 */
[-C--:B------:R-:W-:Y:S01]  /*53a0*/  FMUL R32, R32, R22.reuse ;  /* 0x0000001620207220 */ /* 0x080fe20000400000 */
[----:B------:R-:W-:Y:S01]  /*53b0*/  ISETP.GT.AND P3, PT, R0, 0x8, P3 ;  /* 0x000000080000780c */ /* 0x000fe20001f64270 */
[----:B------:R-:W-:Y:S01]  /*53c0*/  IMAD.X R5, R5, 0x1, R3, P5 ;  /* 0x0000000105057824 */ /* 0x000fe200028e0603 */
[----:B------:R-:W-:Y:S01]  /*53d0*/  ISETP.GT.AND P0, PT, R18, 0x9, PT ;  /* 0x000000091200780c */ /* 0x000fe20003f04270 */
[-C--:B------:R-:W-:Y:S01]  /*53e0*/  FMUL R33, R33, R22.reuse ;  /* 0x0000001621217220 */ /* 0x080fe20000400000 */
[----:B------:R-:W-:Y:S01]  /*53f0*/  ISETP.GT.AND P4, PT, R0, RZ, P1 ;  /* 0x000000ff0000720c */ /* 0x000fe20000f84270 */
[-C--:B------:R-:W-:Y:S01]  /*5400*/  FMUL R34, R34, R22.reuse ;  /* 0x0000001622227220 */ /* 0x080fe20000400000 */
[----:B------:R-:W-:Y:S01]  /*5410*/  ISETP.GT.AND P5, PT, R0, RZ, P0 ;  /* 0x000000ff0000720c */ /* 0x000fe200007a4270 */
[----:B------:R-:W-:Y:S01]  /*5420*/  FMUL R35, R35, R22 ;  /* 0x0000001623237220 */ /* 0x000fe20000400000 */
[----:B------:R-:W-:Y:S01]  /*5430*/  F2FP.BF16.F32.PACK_AB R26, RZ, R26 ;  /* 0x0000001aff1a723e */ /* 0x000fe200000010ff */
[-C--:B------:R-:W-:Y:S01]  /*5440*/  FMUL R36, R36, R22.reuse ;  /* 0x0000001624247220 */ /* 0x080fe20000400000 */
[----:B------:R-:W-:Y:S01]  /*5450*/  F2FP.BF16.F32.PACK_AB R27, RZ, R27 ;  /* 0x0000001bff1b723e */ /* 0x000fe200000010ff */
[----:B------:R-:W-:Y:S01]  /*5460*/  FMUL R37, R37, R22 ;  /* 0x0000001625257220 */ /* 0x000fe20000400000 */
[----:B------:R-:W-:Y:S01]  /*5470*/  F2FP.BF16.F32.PACK_AB R28, RZ, R28 ;  /* 0x0000001cff1c723e */ /* 0x000fe200000010ff */
[----:B------:R-:W-:Y:S01]  /*5480*/  @P2 STG.E.U16 desc[UR54][R4.64], R26 ;  /* 0x0000001a04002986 */ /* 0x000fe2000c101536 */
[----:B------:R-:W-:Y:S01]  /*5490*/  ISETP.GT.AND P1, PT, R0, 0x8, P1 ;  /* 0x000000080000780c */ /* 0x000fe20000f24270 */
[-C--:B------:R-:W-:Y:S01]  /*54a0*/  FMUL R38, R38, R22.reuse ;  /* 0x0000001626267220 */ /* 0x080fe20000400000 */
[----:B------:R-:W-:Y:S01]  /*54b0*/  F2FP.BF16.F32.PACK_AB R29, RZ, R29 ;  /* 0x0000001dff1d723e */ /* 0x000fe200000010ff */
[----:B------:R-:W-:Y:S01]  /*54c0*/  @P3 STG.E.U16 desc[UR54][R4.64+0x2], R27 ;  /* 0x0000021b04003986 */ /* 0x000fe2000c101536 */
[----:B------:R-:W-:Y:S01]  /*54d0*/  ISETP.GT.AND P3, PT, R18, 0x10, PT ;  /* 0x000000101200780c */ /* 0x000fe20003f64270 */
[-C--:B------:R-:W-:Y:S01]  /*54e0*/  FMUL R39, R39, R22.reuse ;  /* 0x0000001627277220 */ /* 0x080fe20000400000 */
[----:B------:R-:W-:Y:S01]  /*54f0*/  ISETP.GT.AND P2, PT, R0, 0x8, P0 ;  /* 0x000000080000780c */ /* 0x000fe20000744270 */
[----:B------:R-:W-:Y:S01]  /*5500*/  @P4 STG.E.U16 desc[UR54][R2.64+0x10], R28 ;  /* 0x0000101c02004986 */ /* 0x000fe2000c101536 */
[----:B------:R-:W-:Y:S01]  /*5510*/  ISETP.GT.AND P0, PT, R18, 0x11, PT ;  /* 0x000000111200780c */ /* 0x000fe20003f04270 */
[-C--:B------:R-:W-:Y:S01]  /*5520*/  FMUL R40, R40, R22.reuse ;  /* 0x0000001628287220 */ /* 0x080fe20000400000 */
[C---:B------:R-:W-:Y:S01]  /*5530*/  ISETP.GT.AND P4, PT, R0.reuse, RZ, P3 ;  /* 0x000000ff0000720c */ /* 0x040fe20001f84270 */
[----:B------:R-:W-:Y:S01]  /*5540*/  @P5 STG.E.U16 desc[UR54][R2.64+0x12], R29 ;  /* 0x0000121d02005986 */ /* 0x000fe2000c101536 */
        /* <DEDUP_REMOVED lines=153> */
[----:B------:R-:W-:Y:S01]  /*5ee0*/  FMUL R87, R87, R22 ;  /* 0x0000001657577220 */ /* 0x000fe20000400000 */
[----:B------:R-:W-:Y:S01]  /*5ef0*/  ISETP.GT.AND P2, PT, R0, 0x8, P0 ;  /* 0x000000080000780c */ /* 0x000fe20000744270 */
[----:B------:R-:W-:Y:S01]  /*5f00*/  @P4 STG.E.U16 desc[UR54][R2.64+0x90], R60 ;  /* 0x0000903c02004986 */ /* 0x000fe2000c101536 */
[----:B------:R-:W-:-:S02]  /*5f10*/  ISETP.GT.AND P0, PT, R18, 0x51, PT ;  /* 0x000000511200780c */ /* 0x000fc40003f04270 */
[C---:B------:R-:W-:Y:S01]  /*5f20*/  ISETP.GT.AND P4, PT, R0.reuse, RZ, P3 ;  /* 0x000000ff0000720c */ /* 0x040fe20001f84270 */
[----:B------:R-:W-:Y:S01]  /*5f30*/  @P5 STG.E.U16 desc[UR54][R2.64+0x92], R61 ;  /* 0x0000923d02005986 */ /* 0x000fe2000c101536 */
[C---:B------:R-:W-:Y:S02]  /*5f40*/  ISETP.GT.AND P5, PT, R0.reuse, RZ, P0 ;  /* 0x000000ff0000720c */ /* 0x040fe400007a4270 */
[----:B------:R-:W-:Y:S02]  /*5f50*/  F2FP.BF16.F32.PACK_AB R62, RZ, R62 ;  /* 0x0000003eff3e723e */ /* 0x000fe400000010ff */
[----:B------:R-:W-:Y:S02]  /*5f60*/  F2FP.BF16.F32.PACK_AB R63, RZ, R63 ;  /* 0x0000003fff3f723e */ /* 0x000fe400000010ff */
[----:B------:R-:W-:Y:S01]  /*5f70*/  F2FP.BF16.F32.PACK_AB R64, RZ, R64 ;  /* 0x00000040ff40723e */ /* 0x000fe200000010ff */
[----:B------:R-:W-:Y:S01]  /*5f80*/  @P1 STG.E.U16 desc[UR54][R4.64+0x90], R62 ;  /* 0x0000903e04001986 */ /* 0x000fe2000c101536 */
[----:B------:R-:W-:-:S02]  /*5f90*/  ISETP.GT.AND P1, PT, R0, 0x8, P3 ;  /* 0x000000080000780c */ /* 0x000fc40001f24270 */
[----:B------:R-:W-:Y:S01]  /*5fa0*/  F2FP.BF16.F32.PACK_AB R65, RZ, R65 ;  /* 0x00000041ff41723e */ /* 0x000fe200000010ff */
[----:B------:R-:W-:Y:S01]  /*5fb0*/  @P2 STG.E.U16 desc[UR54][R4.64+0x92], R63 ;  /* 0x0000923f04002986 */ /* 0x000fe2000c101536 */
[----:B------:R-:W-:Y:S02]  /*5fc0*/  ISETP.GT.AND P2, PT, R18, 0x58, PT ;  /* 0x000000581200780c */ /* 0x000fe40003f44270 */
[----:B------:R-:W-:Y:S01]  /*5fd0*/  ISETP.GT.AND P0, PT, R0, 0x8, P0 ;  /* 0x000000080000780c */ /* 0x000fe20000704270 */
[----:B------:R-:W-:Y:S01]  /*5fe0*/  @P4 STG.E.U16 desc[UR54][R2.64+0xa0], R64 ;  /* 0x0000a04002004986 */ /* 0x000fe2000c101536 */
[----:B------:R-:W-:Y:S02]  /*5ff0*/  ISETP.GT.AND P3, PT, R18, 0x59, PT ;  /* 0x000000591200780c */ /* 0x000fe40003f64270 */
[C---:B------:R-:W-:Y:S01]  /*6000*/  ISETP.GT.AND P4, PT, R0.reuse, RZ, P2 ;  /* 0x000000ff0000720c */ /* 0x040fe20001784270 */
[----:B------:R-:W-:Y:S01]  /*6010*/  @P5 STG.E.U16 desc[UR54][R2.64+0xa2], R65 ;  /* 0x0000a24102005986 */ /* 0x000fe2000c101536 */
[----:B------:R-:W-:-:S02]  /*6020*/  ISETP.GT.AND P5, PT, R0, RZ, P3 ;  /* 0x000000ff0000720c */ /* 0x000fc40001fa4270 */
[----:B------:R-:W-:Y:S02]  /*6030*/  F2FP.BF16.F32.PACK_AB R66, RZ, R66 ;  /* 0x00000042ff42723e */ /* 0x000fe400000010ff */
[----:B------:R-:W-:Y:S02]  /*6040*/  F2FP.BF16.F32.PACK_AB R67, RZ, R67 ;  /* 0x00000043ff43723e */ /* 0x000fe400000010ff */
[----:B------:R-:W-:Y:S01]  /*6050*/  F2FP.BF16.F32.PACK_AB R68, RZ, R68 ;  /* 0x00000044ff44723e */ /* 0x000fe200000010ff */
[----:B------:R-:W-:Y:S01]  /*6060*/  @P1 STG.E.U16 desc[UR54][R4.64+0xa0], R66 ;  /* 0x0000a04204001986 */ /* 0x000fe2000c101536 */
[C---:B------:R-:W-:Y:S02]  /*6070*/  ISETP.GT.AND P1, PT, R0.reuse, 0x8, P2 ;  /* 0x000000080000780c */ /* 0x040fe40001724270 */
[----:B------:R-:W-:Y:S01]  /*6080*/  F2FP.BF16.F32.PACK_AB R69, RZ, R69 ;  /* 0x00000045ff45723e */ /* 0x000fe200000010ff */
[----:B------:R-:W-:Y:S01]  /*6090*/  @P0 STG.E.U16 desc[UR54][R4.64+0xa2], R67 ;  /* 0x0000a24304000986 */ /* 0x000fe2000c101536 */
[----:B------:R-:W-:-:S02]  /*60a0*/  ISETP.GT.AND P2, PT, R0, 0x8, P3 ;  /* 0x000000080000780c */ /* 0x000fc40001f44270 */
[C---:B------:R-:W-:Y:S01]  /*60b0*/  ISETP.GT.AND P3, PT, R18.reuse, 0x60, PT ;  /* 0x000000601200780c */ /* 0x040fe20003f64270 */
[----:B------:R-:W-:Y:S01]  /*60c0*/  @P4 STG.E.U16 desc[UR54][R2.64+0xb0], R68 ;  /* 0x0000b04402004986 */ /* 0x000fe2000c101536 */
[----:B------:R-:W-:Y:S02]  /*60d0*/  ISETP.GT.AND P0, PT, R18, 0x61, PT ;  /* 0x000000611200780c */ /* 0x000fe40003f04270 */
[C---:B------:R-:W-:Y:S01]  /*60e0*/  ISETP.GT.AND P4, PT, R0.reuse, RZ, P3 ;  /* 0x000000ff0000720c */ /* 0x040fe20001f84270 */
[----:B------:R-:W-:Y:S01]  /*60f0*/  @P5 STG.E.U16 desc[UR54][R2.64+0xb2], R69 ;  /* 0x0000b24502005986 */ /* 0x000fe2000c101536 */
[----:B------:R-:W-:Y:S02]  /*6100*/  ISETP.GT.AND P5, PT, R0, RZ, P0 ;  /* 0x000000ff0000720c */ /* 0x000fe400007a4270 */
[----:B------:R-:W-:Y:S02]  /*6110*/  F2FP.BF16.F32.PACK_AB R70, RZ, R70 ;  /* 0x00000046ff46723e */ /* 0x000fe400000010ff */
[----:B------:R-:W-:-:S02]  /*6120*/  F2FP.BF16.F32.PACK_AB R71, RZ, R71 ;  /* 0x00000047ff47723e */ /* 0x000fc400000010ff */
[----:B------:R-:W-:Y:S01]  /*6130*/  F2FP.BF16.F32.PACK_AB R72, RZ, R72 ;  /* 0x00000048ff48723e */ /* 0x000fe200000010ff */
[----:B------:R-:W-:Y:S01]  /*6140*/  @P1 STG.E.U16 desc[UR54][R4.64+0xb0], R70 ;  /* 0x0000b04604001986 */ /* 0x000fe2000c101536 */
[----:B------:R-:W-:Y:S02]  /*6150*/  F2FP.BF16.F32.PACK_AB R73, RZ, R73 ;  /* 0x00000049ff49723e */ /* 0x000fe400000010ff */
[C---:B------:R-:W-:Y:S01]  /*6160*/  ISETP.GT.AND P1, PT, R0.reuse, 0x8, P3 ;  /* 0x000000080000780c */ /* 0x040fe20001f24270 */
[----:B------:R-:W-:Y:S01]  /*6170*/  @P2 STG.E.U16 desc[UR54][R4.64+0xb2], R71 ;  /* 0x0000b24704002986 */ /* 0x000fe2000c101536 */
[----:B------:R-:W-:Y:S02]  /*6180*/  ISETP.GT.AND P0, PT, R0, 0x8, P0 ;  /* 0x000000080000780c */ /* 0x000fe40000704270 */
[----:B------:R-:W-:Y:S01]  /*6190*/  F2FP.BF16.F32.PACK_AB R74, RZ, R74 ;  /* 0x0000004aff4a723e */ /* 0x000fe200000010ff */
[----:B------:R-:W-:Y:S01]  /*61a0*/  @P4 STG.E.U16 desc[UR54][R2.64+0xc0], R72 ;  /* 0x0000c04802004986 */ /* 0x000fe2000c101536 */
[----:B------:R-:W-:-:S02]  /*61b0*/  ISETP.GT.AND P4, PT, R18, 0x68, PT ;  /* 0x000000681200780c */ /* 0x000fc40003f84270 */
[----:B------:R-:W-:Y:S01]  /*61c0*/  F2FP.BF16.F32.PACK_AB R75, RZ, R75 ;  /* 0x0000004bff4b723e */ /* 0x000fe200000010ff */
[----:B------:R-:W-:Y:S01]  /*61d0*/  @P5 STG.E.U16 desc[UR54][R2.64+0xc2], R73 ;  /* 0x0000c24902005986 */ /* 0x000fe2000c101536 */
[----:B------:R-:W-:Y:S02]  /*61e0*/  ISETP.GT.AND P5, PT, R18, 0x69, PT ;  /* 0x000000691200780c */ /* 0x000fe40003fa4270 */
[C---:B------:R-:W-:Y:S01]  /*61f0*/  ISETP.GT.AND P2, PT, R0.reuse, RZ, P4 ;  /* 0x000000ff0000720c */ /* 0x040fe20002744270 */
[----:B------:R-:W-:Y:S01]  /*6200*/  @P1 STG.E.U16 desc[UR54][R4.64+0xc0], R74 ;  /* 0x0000c04a04001986 */ /* 0x000fe2000c101536 */
[----:B------:R-:W-:Y:S02]  /*6210*/  ISETP.GT.AND P6, PT, R0, RZ, P5 ;  /* 0x000000ff0000720c */ /* 0x000fe40002fc4270 */
[----:B------:R-:W-:Y:S01]  /*6220*/  F2FP.BF16.F32.PACK_AB R76, RZ, R76 ;  /* 0x0000004cff4c723e */ /* 0x000fe200000010ff */
[----:B------:R-:W-:Y:S01]  /*6230*/  @P0 STG.E.U16 desc[UR54][R4.64+0xc2], R75 ;  /* 0x0000c24b04000986 */ /* 0x000fe2000c101536 */
[----:B------:R-:W-:-:S02]  /*6240*/  F2FP.BF16.F32.PACK_AB R77, RZ, R77 ;  /* 0x0000004dff4d723e */ /* 0x000fc400000010ff */
[----:B------:R-:W-:Y:S02]  /*6250*/  ISETP.GT.AND P3, PT, R18, 0x70, PT ;  /* 0x000000701200780c */ /* 0x000fe40003f64270 */
[----:B------:R-:W-:Y:S02]  /*6260*/  ISETP.GT.AND P4, PT, R0, 0x8, P4 ;  /* 0x000000080000780c */ /* 0x000fe40002784270 */
[----:B------:R-:W-:Y:S01]  /*6270*/  F2FP.BF16.F32.PACK_AB R78, RZ, R78 ;  /* 0x0000004eff4e723e */ /* 0x000fe200000010ff */
[----:B------:R-:W-:Y:S01]  /*6280*/  @P2 STG.E.U16 desc[UR54][R2.64+0xd0], R76 ;  /* 0x0000d04c02002986 */ /* 0x000fe2000c101536 */
[----:B------:R-:W-:Y:S02]  /*6290*/  ISETP.GT.AND P2, PT, R18, 0x71, PT ;  /* 0x000000711200780c */ /* 0x000fe40003f44270 */
[----:B------:R-:W-:Y:S01]  /*62a0*/  F2FP.BF16.F32.PACK_AB R79, RZ, R79 ;  /* 0x0000004fff4f723e */ /* 0x000fe200000010ff */
[----:B------:R-:W-:Y:S01]  /*62b0*/  @P6 STG.E.U16 desc[UR54][R2.64+0xd2], R77 ;  /* 0x0000d24d02006986 */ /* 0x000fe2000c101536 */
[----:B------:R-:W-:-:S02]  /*62c0*/  ISETP.GT.AND P6, PT, R0, 0x8, P5 ;  /* 0x000000080000780c */ /* 0x000fc40002fc4270 */
[----:B------:R-:W-:Y:S02]  /*62d0*/  ISETP.GT.AND P5, PT, R0, RZ, P3 ;  /* 0x000000ff0000720c */ /* 0x000fe40001fa4270 */
[----:B------:R-:W-:Y:S01]  /*62e0*/  F2FP.BF16.F32.PACK_AB R80, RZ, R80 ;  /* 0x00000050ff50723e */ /* 0x000fe200000010ff */
[----:B------:R-:W-:Y:S01]  /*62f0*/  @P4 STG.E.U16 desc[UR54][R4.64+0xd0], R78 ;  /* 0x0000d04e04004986 */ /* 0x000fe2000c101536 */
[C---:B------:R-:W-:Y:S02]  /*6300*/  ISETP.GT.AND P1, PT, R18.reuse, 0x78, PT ;  /* 0x000000781200780c */ /* 0x040fe40003f24270 */
[----:B------:R-:W-:Y:S02]  /*6310*/  ISETP.GT.AND P0, PT, R18, 0x79, PT ;  /* 0x000000791200780c */ /* 0x000fe40003f04270 */
[C---:B------:R-:W-:Y:S02]  /*6320*/  ISETP.GT.AND P4, PT, R0.reuse, RZ, P2 ;  /* 0x000000ff0000720c */ /* 0x040fe40001784270 */
[C---:B------:R-:W-:Y:S01]  /*6330*/  ISETP.GT.AND P3, PT, R0.reuse, 0x8, P3 ;  /* 0x000000080000780c */ /* 0x040fe20001f64270 */
[----:B------:R-:W-:Y:S01]  /*6340*/  @P6 STG.E.U16 desc[UR54][R4.64+0xd2], R79 ;  /* 0x0000d24f04006986 */ /* 0x000fe2000c101536 */
[----:B------:R-:W-:-:S02]  /*6350*/  ISETP.GT.AND P2, PT, R0, 0x8, P2 ;  /* 0x000000080000780c */ /* 0x000fc40001744270 */
[C---:B------:R-:W-:Y:S01]  /*6360*/  ISETP.GT.AND P6, PT, R0.reuse, RZ, P0 ;  /* 0x000000ff0000720c */ /* 0x040fe200007c4270 */
[----:B------:R-:W-:Y:S01]  /*6370*/  @P5 STG.E.U16 desc[UR54][R2.64+0xe0], R80 ;  /* 0x0000e05002005986 */ /* 0x000fe2000c101536 */
[C---:B------:R-:W-:Y:S02]  /*6380*/  ISETP.GT.AND P5, PT, R0.reuse, RZ, P1 ;  /* 0x000000ff0000720c */ /* 0x040fe40000fa4270 */
[C---:B------:R-:W-:Y:S02]  /*6390*/  ISETP.GT.AND P1, PT, R0.reuse, 0x8, P1 ;  /* 0x000000080000780c */ /* 0x040fe40000f24270 */
[----:B------:R-:W-:Y:S02]  /*63a0*/  F2FP.BF16.F32.PACK_AB R81, RZ, R81 ;  /* 0x00000051ff51723e */ /* 0x000fe400000010ff */
[----:B------:R-:W-:Y:S02]  /*63b0*/  F2FP.BF16.F32.PACK_AB R82, RZ, R82 ;  /* 0x00000052ff52723e */ /* 0x000fe400000010ff */
[----:B------:R-:W-:Y:S01]  /*63c0*/  F2FP.BF16.F32.PACK_AB R83, RZ, R83 ;  /* 0x00000053ff53723e */ /* 0x000fe200000010ff */
[----:B------:R-:W-:Y:S01]  /*63d0*/  @P4 STG.E.U16 desc[UR54][R2.64+0xe2], R81 ;  /* 0x0000e25102004986 */ /* 0x000fe2000c101536 */
[----:B------:R-:W-:-:S02]  /*63e0*/  ISETP.GT.AND P0, PT, R0, 0x8, P0 ;  /* 0x000000080000780c */ /* 0x000fc40000704270 */
[----:B------:R-:W-:Y:S01]  /*63f0*/  F2FP.BF16.F32.PACK_AB R84, RZ, R84 ;  /* 0x00000054ff54723e */ /* 0x000fe200000010ff */
[----:B------:R-:W-:Y:S01]  /*6400*/  @P3 STG.E.U16 desc[UR54][R4.64+0xe0], R82 ;  /* 0x0000e05204003986 */ /* 0x000fe2000c101536 */
[----:B------:R-:W-:Y:S02]  /*6410*/  F2FP.BF16.F32.PACK_AB R85, RZ, R85 ;  /* 0x00000055ff55723e */ /* 0x000fe400000010ff */
[----:B------:R-:W-:Y:S01]  /*6420*/  F2FP.BF16.F32.PACK_AB R86, RZ, R86 ;  /* 0x00000056ff56723e */ /* 0x000fe200000010ff */
[----:B------:R-:W-:Y:S01]  /*6430*/  @P2 STG.E.U16 desc[UR54][R4.64+0xe2], R83 ;  /* 0x0000e25304002986 */ /* 0x000fe2000c101536 */
[----:B------:R-:W-:-:S03]  /*6440*/  F2FP.BF16.F32.PACK_AB R87, RZ, R87 ;  /* 0x00000057ff57723e */ /* 0x000fc600000010ff */
[----:B------:R-:W-:Y:S04]  /*6450*/  @P5 STG.E.U16 desc[UR54][R2.64+0xf0], R84 ;  /* 0x0000f05402005986 */ /* 0x000fe8000c101536 */
[----:B------:R0:W-:Y:S02]  /*6460*/  @P6 STG.E.U16 desc[UR54][R2.64+0xf2], R85 ;  /* 0x0000f25502006986 */ /* 0x0001e4000c101536 */
[----:B0-----:R-:W-:Y:S02]  /*6470*/  @P1 IMAD.MOV.U32 R2, RZ, RZ, R4 ;  /* 0x000000ffff021224 */ /* 0x001fe400078e0004 */
[----:B------:R-:W-:-:S05]  /*6480*/  @P1 IMAD.MOV.U32 R3, RZ, RZ, R5 ;  /* 0x000000ffff031224 */ /* 0x000fca00078e0005 */
[----:B------:R0:W-:Y:S04]  /*6490*/  @P1 STG.E.U16 desc[UR54][R2.64+0xf0], R86 ;  /* 0x0000f05602001986 */ /* 0x0001e8000c101536 */
[----:B------:R0:W-:Y:S02]  /*64a0*/  @P0 STG.E.U16 desc[UR54][R4.64+0xf2], R87 ;  /* 0x0000f25704000986 */ /* 0x0001e4000c101536 */
.L_x_157:
[----:B------:R-:W-:Y:S05]  /*64b0*/  BSYNC B0 ;  /* 0x0000000000007941 */ /* 0x000fea0003800000 */
.L_x_31:
[----:B0-----:R-:W-:Y:S01]  /*64c0*/  IMAD.U32 R2, RZ, RZ, UR52 ;  /* 0x00000034ff027e24 */ /* 0x001fe2000f8e00ff */
[----:B------:R-:W-:Y:S01]  /*64d0*/  ULDC.64 UR4, c[0x0][0x650] ;  /* 0x0001940000047ab9 */ /* 0x000fe20000000a00 */
[----:B------:R-:W-:Y:S01]  /*64e0*/  IMAD.U32 R3, RZ, RZ, UR53 ;  /* 0x00000035ff037e24 */ /* 0x000fe2000f8e00ff */
[----:B------:R0:W-:Y:S01]  /*64f0*/  SYNCS.ARRIVE.TRANS64.A1T0 RZ, [R96+UR50], RZ ;  /* 0x000000ff60ff79a7 */ /* 0x0001e20008100032 */
[----:B------:R-:W-:Y:S01]  /*6500*/  PRMT R0, RZ, 0x7610, R0 ;  /* 0x00007610ff007816 */ /* 0x000fe20000000000 */
[----:B------:R-:W-:Y:S01]  /*6510*/  IMAD.MOV.U32 R18, RZ, RZ, -0x1 ;  /* 0xffffffffff127424 */ /* 0x000fe200078e00ff */
[----:B------:R-:W-:Y:S01]  /*6520*/  LEA R16, P0, R2, R16, 0x1 ;  /* 0x0000001002107211 */ /* 0x000fe200078008ff */
[----:B------:R-:W-:Y:S02]  /*6530*/  IMAD.MOV.U32 R2, RZ, RZ, -0x1 ;  /* 0xffffffffff027424 */ /* 0x000fe400078e00ff */
[----:B------:R-:W-:Y:S01]  /*6540*/  IMAD.MOV.U32 R19, RZ, RZ, -0x1 ;  /* 0xffffffffff137424 */ /* 0x000fe200078e00ff */
[----:B------:R-:W-:-:S02]  /*6550*/  IADD3.X R17, R17, UR41, RZ, P0, !PT ;  /* 0x0000002911117c10 */ /* 0x000fc400087fe4ff */
[----:B------:R-:W-:-:S04]  /*6560*/  ISETP.GE.U32.AND P0, PT, R16, UR4, PT ;  /* 0x0000000410007c0c */ /* 0x000fc8000bf06070 */
[----:B------:R-:W-:-:S13]  /*6570*/  ISETP.GE.U32.AND.EX P0, PT, R17, UR5, PT, P0 ;  /* 0x0000000511007c0c */ /* 0x000fda000bf06100 */
[----:B0-----:R-:W-:Y:S05]  /*6580*/  @P0 BRA `(.L_x_158) ;  /* 0x0000000400700947 */ /* 0x001fea0003800000 */
[----:B------:R-:W0:Y:S01]  /*6590*/  S2UR UR7, SR_CTAID.X ;  /* 0x00000000000779c3 */ /* 0x000e220000002500 */
[----:B------:R-:W-:Y:S01]  /*65a0*/  ULDC.64 UR4, c[0x0][0x628] ;  /* 0x00018a0000047ab9 */ /* 0x000fe20000000a00 */
[----:B------:R-:W-:Y:S01]  /*65b0*/  ULDC UR6, c[0x0][0x150] ;  /* 0x0000540000067ab9 */ /* 0x000fe20000000800 */
[----:B------:R-:W-:Y:S01]  /*65c0*/  ISETP.NE.U32.AND P0, PT, RZ, UR4, PT ;  /* 0x00000004ff007c0c */ /* 0x000fe2000bf05070 */
[----:B------:R-:W-:Y:S01]  /*65d0*/  ULDC UR15, c[0x0][0x630] ;  /* 0x00018c00000f7ab9 */ /* 0x000fe20000000800 */
[C---:B------:R-:W-:Y:S02]  /*65e0*/  R2UR UR17, R16.reuse ;  /* 0x00000000101172ca */ /* 0x040fe400000e0000 */
[----:B------:R-:W-:Y:S01]  /*65f0*/  ISETP.NE.AND.EX P0, PT, RZ, UR5, PT, P0 ;  /* 0x00000005ff007c0c */ /* 0x000fe2000bf05300 */
[----:B------:R-:W1:Y:S01]  /*6600*/  S2UR UR16, SR_CTAID.Y ;  /* 0x00000000001079c3 */ /* 0x000e620000002600 */
[----:B------:R-:W-:Y:S02]  /*6610*/  R2UR UR12, R16 ;  /* 0x00000000100c72ca */ /* 0x000fe400000e0000 */
[----:B------:R-:W-:-:S02]  /*6620*/  R2UR UR13, R17 ;  /* 0x00000000110d72ca */ /* 0x000fc400000e0000 */
[----:B0-----:R-:W-:-:S05]  /*6630*/  I2FP.F32.U32 R0, UR7 ;  /* 0x0000000700007c45 */ /* 0x001fca0008201000 */
[----:B------:R-:W-:Y:S01]  /*6640*/  FMUL R0, R0, UR6 ;  /* 0x0000000600007c20 */ /* 0x000fe20008400000 */
[----:B------:R-:W-:Y:S01]  /*6650*/  ULDC UR6, c[0x0][0x154] ;  /* 0x0000550000067ab9 */ /* 0x000fe20000000800 */
[----:B-1----:R-:W-:-:S04]  /*6660*/  I2FP.F32.U32 R2, UR16 ;  /* 0x0000001000027c45 */ /* 0x002fc80008201000 */
[----:B------:R-:W0:Y:S01]  /*6670*/  F2I.U32.TRUNC.NTZ R0, R0 ;  /* 0x0000000000007305 */ /* 0x000e22000020f000 */
[----:B------:R-:W-:Y:S01]  /*6680*/  FMUL R2, R2, UR6 ;  /* 0x0000000602027c20 */ /* 0x000fe20008400000 */
[----:B------:R-:W-:Y:S06]  /*6690*/  @!P0 BRA `(.L_x_159) ;  /* 0x0000000000308947 */ /* 0x000fec0003800000 */
        /* <DEDUP_REMOVED lines=12> */
.L_x_159:
[----:B------:R-:W-:Y:S01]  /*6760*/  USHF.R.U64 UR6, UR12, UR15, UR13 ;  /* 0x0000000f0c067299 */ /* 0x000fe2000800120d */
[----:B------:R-:W-:Y:S01]  /*6770*/  R2UR UR5, R17 ;  /* 0x00000000110572ca */ /* 0x000fe200000e0000 */
[----:B------:R-:W-:Y:S01]  /*6780*/  USHF.R.U32.HI UR4, URZ, UR15, UR13 ;  /* 0x0000000f3f047299 */ /* 0x000fe2000801160d */
[----:B------:R-:W1:Y:S01]  /*6790*/  F2I.U32.TRUNC.NTZ R2, R2 ;  /* 0x0000000200027305 */ /* 0x000e62000020f000 */
[----:B------:R-:W-:Y:S01]  /*67a0*/  UIADD3 UR9, UP0, URZ, -UR6, URZ ;  /* 0x800000063f097290 */ /* 0x000fe2000ff1e03f */
[----:B------:R-:W-:Y:S01]  /*67b0*/  ULDC.64 UR10, c[0x0][0x620] ;  /* 0x00018800000a7ab9 */ /* 0x000fe20000000a00 */
[----:B------:R-:W-:Y:S02]  /*67c0*/  ULDC UR14, c[0x0][0x608] ;  /* 0x00018200000e7ab9 */ /* 0x000fe40000000800 */
[----:B------:R-:W-:Y:S01]  /*67d0*/  UIADD3.X UR4, URZ, ~UR4, URZ, UP0, !UPT ;  /* 0x800000043f047290 */ /* 0x000fe200087fe43f */
[----:B------:R-:W-:Y:S01]  /*67e0*/  ULDC UR15, c[0x0][0x658] ;  /* 0x00019600000f7ab9 */ /* 0x000fe20000000800 */
[----:B------:R-:W-:-:S02]  /*67f0*/  ULDC UR12, c[0x0][0x144] ;  /* 0x00005100000c7ab9 */ /* 0x000fc40000000800 */
[----:B------:R-:W-:Y:S01]  /*6800*/  UIMAD UR8, UR4, UR10, URZ ;  /* 0x0000000a040872a4 */ /* 0x000fe2000f8e023f */
[----:B------:R-:W-:Y:S02]  /*6810*/  ULDC UR22, c[0x0][0x148] ;  /* 0x0000520000167ab9 */ /* 0x000fe40000000800 */
[----:B------:R-:W-:Y:S01]  /*6820*/  UMOV UR4, UR17 ;  /* 0x0000001100047c82 */ /* 0x000fe20008000000 */
[----:B------:R-:W-:Y:S02]  /*6830*/  UIMAD UR8, UR9, UR11, UR8 ;  /* 0x0000000b090872a4 */ /* 0x000fe4000f8e0208 */
[----:B------:R-:W-:Y:S01]  /*6840*/  UIMAD.WIDE.U32 UR4, UR9, UR10, UR4 ;  /* 0x0000000a090472a5 */ /* 0x000fe2000f8e0004 */
[----:B0-----:R-:W-:Y:S01]  /*6850*/  R2UR UR9, R0 ;  /* 0x00000000000972ca */ /* 0x001fe200000e0000 */
[----:B------:R-:W-:Y:S01]  /*6860*/  ULDC UR20, c[0x0][0x648] ;  /* 0x0001920000147ab9 */ /* 0x000fe20000000800 */
[----:B-1----:R-:W-:Y:S01]  /*6870*/  R2UR UR13, R2 ;  /* 0x00000000020d72ca */ /* 0x002fe200000e0000 */
[----:B------:R-:W-:Y:S01]  /*6880*/  UIADD3 UR8, UR5, UR8, URZ ;  /* 0x0000000805087290 */ /* 0x000fe2000fffe03f */
[----:B------:R-:W-:-:S02]  /*6890*/  ULDC UR21, c[0x0][0x638] ;  /* 0x00018e0000157ab9 */ /* 0x000fc40000000800 */
[----:B------:R-:W-:Y:S02]  /*68a0*/  ULDC UR5, c[0x0][0x618] ;  /* 0x0001860000057ab9 */ /* 0x000fe40000000800 */
[----:B------:R-:W-:Y:S02]  /*68b0*/  USHF.R.U64 UR10, UR4, UR5, UR8 ;  /* 0x00000005040a7299 */ /* 0x000fe40008001208 */
[----:B------:R-:W-:-:S03]  /*68c0*/  USHF.R.U32.HI UR8, URZ, UR5, UR8 ;  /* 0x000000053f087299 */ /* 0x000fc60008011608 */
[----:B------:R-:W-:Y:S01]  /*68d0*/  ULDC.64 UR4, c[0x0][0x640] ;  /* 0x0001900000047ab9 */ /* 0x000fe20000000a00 */
[----:B------:R-:W-:Y:S01]  /*68e0*/  USHF.R.U64 UR11, UR10, UR14, UR8 ;  /* 0x0000000e0a0b7299 */ /* 0x000fe20008001208 */
[----:B------:R-:W-:Y:S01]  /*68f0*/  ISETP.NE.U32.AND P0, PT, RZ, UR4, PT ;  /* 0x00000004ff007c0c */ /* 0x000fe2000bf05070 */
[----:B------:R-:W-:Y:S02]  /*6900*/  USHF.R.U32.HI UR8, URZ, UR14, UR8 ;  /* 0x0000000e3f087299 */ /* 0x000fe40008011608 */
[----:B------:R-:W-:Y:S01]  /*6910*/  UIADD3 UR9, -UR9, URZ, URZ ;  /* 0x0000003f09097290 */ /* 0x000fe2000fffe13f */
[----:B------:R-:W-:Y:S01]  /*6920*/  ISETP.NE.AND.EX P0, PT, RZ, UR5, PT, P0 ;  /* 0x00000005ff007c0c */ /* 0x000fe2000bf05300 */
[----:B------:R-:W-:Y:S02]  /*6930*/  USHF.R.U64 UR17, UR11, UR15, UR8 ;  /* 0x0000000f0b117299 */ /* 0x000fe40008001208 */
[----:B------:R-:W-:Y:S02]  /*6940*/  UIADD3 UR18, -UR13, URZ, URZ ;  /* 0x0000003f0d127290 */ /* 0x000fe4000fffe13f */
[----:B------:R-:W-:-:S02]  /*6950*/  USHF.R.U32.HI UR15, URZ, UR15, UR8 ;  /* 0x0000000f3f0f7299 */ /* 0x000fc40008011608 */
[----:B------:R-:W-:Y:S01]  /*6960*/  UIMAD UR19, UR12, UR9, UR7 ;  /* 0x000000090c1372a4 */ /* 0x000fe2000f8e0207 */
[----:B------:R-:W-:-:S05]  /*6970*/  UMOV UR14, UR17 ;  /* 0x00000011000e7c82 */ /* 0x000fca0008000000 */
[----:B------:R-:W-:Y:S06]  /*6980*/  @!P0 BRA `(.L_x_160) ;  /* 0x0000000000288947 */ /* 0x000fec0003800000 */
        /* <DEDUP_REMOVED lines=10> */
.L_x_160:
        /* <DEDUP_REMOVED lines=9> */
[----:B------:R-:W-:Y:S01]  /*6ac0*/  UIMAD UR5, UR7, UR21, UR17 ;  /* 0x00000015070572a4 */ /* 0x000fe2000f8e0211 */
[----:B------:R-:W-:Y:S02]  /*6ad0*/  ULDC UR8, c[0x0][0x600] ;  /* 0x0001800000087ab9 */ /* 0x000fe40000000800 */
[----:B------:R-:W-:Y:S01]  /*6ae0*/  ULDC UR7, c[0x0][0x610] ;  /* 0x0001840000077ab9 */ /* 0x000fe20000000800 */
[----:B------:R-:W-:Y:S02]  /*6af0*/  UIMAD UR5, UR5, UR8, UR10 ;  /* 0x00000008050572a4 */ /* 0x000fe4000f8e020a */
[----:B------:R-:W-:-:S04]  /*6b00*/  UIMAD UR4, UR4, UR7, UR19 ;  /* 0x00000007040472a4 */ /* 0x000fc8000f8e0213 */
[----:B------:R-:W-:Y:S02]  /*6b10*/  USEL UR7, UR5, UR4, !UP0 ;  /* 0x0000000405077287 */ /* 0x000fe4000c000000 */
[----:B------:R-:W-:-:S04]  /*6b20*/  USEL UR4, UR4, UR5, !UP0 ;  /* 0x0000000504047287 */ /* 0x000fc8000c000000 */
[----:B------:R-:W-:Y:S02]  /*6b30*/  IMAD.U32 R2, RZ, RZ, UR7 ;  /* 0x00000007ff027e24 */ /* 0x000fe4000f8e00ff */
[----:B------:R-:W-:-:S07]  /*6b40*/  IMAD.U32 R18, RZ, RZ, UR4 ;  /* 0x00000004ff127e24 */ /* 0x000fce000f8e00ff */
.L_x_158:
[----:B------:R-:W-:Y:S01]  /*6b50*/  UIADD3 UR45, UR40, UR45, URZ ;  /* 0x0000002d282d7290 */ /* 0x000fe2000fffe03f */
[----:B------:R-:W-:Y:S02]  /*6b60*/  LOP3.LUT P0, RZ, R0, 0xff, RZ, 0xc0, !PT ;  /* 0x000000ff00ff7812 */ /* 0x000fe4000780c0ff */
[----:B------:R-:W-:Y:S01]  /*6b70*/  LOP3.LUT R98, R98, 0x1, RZ, 0x3c, !PT ;  /* 0x0000000162627812 */ /* 0x000fe200078e3cff */
[----:B------:R-:W-:Y:S02]  /*6b80*/  USHF.R.U32.HI UR4, URZ, 0x2, UR45 ;  /* 0x000000023f047899 */ /* 0x000fe4000801162d */
[----:B------:R-:W-:Y:S02]  /*6b90*/  UISETP.GT.U32.AND UP0, UPT, UR45, 0x3, UPT ;  /* 0x000000032d00788c */ /* 0x000fe4000bf04070 */
[----:B------:R-:W-:Y:S02]  /*6ba0*/  ULOP3.LUT UR4, UR4, 0x1, URZ, 0xc0, !UPT ;  /* 0x0000000104047892 */ /* 0x000fe4000f8ec03f */
[----:B------:R-:W-:-:S02]  /*6bb0*/  UISETP.LT.U32.AND UP0, UPT, UR40, 0x4, UP0 ;  /* 0x000000042800788c */ /* 0x000fc40008701070 */
[----:B------:R-:W-:Y:S02]  /*6bc0*/  UISETP.NE.U32.AND UP1, UPT, UR4, 0x1, UPT ;  /* 0x000000010400788c */ /* 0x000fe4000bf25070 */
[----:B------:R-:W-:Y:S02]  /*6bd0*/  USEL UR5, URZ, 0x1, !UP0 ;  /* 0x000000013f057887 */ /* 0x000fe4000c000000 */
[----:B------:R-:W-:Y:S02]  /*6be0*/  UISETP.GT.U32.AND UP1, UPT, UR40, 0x3, !UP1 ;  /* 0x000000032800788c */ /* 0x000fe4000cf24070 */
[----:B------:R-:W-:Y:S02]  /*6bf0*/  ULOP3.LUT UR45, UR45, 0x3, URZ, 0xc0, !UPT ;  /* 0x000000032d2d7892 */ /* 0x000fe4000f8ec03f */
[----:B------:R-:W-:-:S04]  /*6c00*/  USEL UR4, URZ, 0x1, !UP1 ;  /* 0x000000013f047887 */ /* 0x000fc8000c800000 */
[----:B------:R-:W-:Y:S01]  /*6c10*/  ULOP3.LUT UR48, UR4, UR48, UR5, 0x96, !UPT ;  /* 0x0000003004307292 */ /* 0x000fe2000f8e9605 */
[----:B------:R-:W-:Y:S11]  /*6c20*/  @P0 BRA `(.L_x_161) ;  /* 0xffffffa8007c0947 */ /* 0x000ff6000383ffff */
[----:B------:R-:W-:Y:S05]  /*6c30*/  EXIT ;  /* 0x000000000000794d */ /* 0x000fea0003800000 */
.L_x_12:
[----:B------:R-:W-:-:S08]  /*6c40*/  ISETP.NE.AND P0, PT, RZ, UR8, PT ;  /* 0x00000008ff007c0c */ /* 0x000fd0000bf05270 */
[----:B-----5:R-:W0:-:S00]  /*6c50*/  USETMAXREG.DEALLOC.CTAPOOL 0x28 ;  /* 0x00000028000079c8 */ /* 0x020e0000080e0500 */
[----:B------:R-:W-:Y:S05]  /*6c60*/  @P0 EXIT ;  /* 0x000000000000094d */ /* 0x000fea0003800000 */
[----:B0-----:R-:W-:Y:S01]  /*6c70*/  LOP3.LUT P0, RZ, R0, 0xff, RZ, 0xc0, !PT ;  /* 0x000000ff00ff7812 */ /* 0x001fe2000780c0ff */
[----:B------:R-:W-:Y:S02]  /*6c80*/  IMAD.MOV.U32 R8, RZ, RZ, 0x1 ;  /* 0x00000001ff087424 */ /* 0x000fe400078e00ff */
[----:B------:R-:W-:-:S10]  /*6c90*/  IMAD.MOV.U32 R0, RZ, RZ, RZ ;  /* 0x000000ffff007224 */ /* 0x000fd400078e00ff */
[----:B------:R-:W-:Y:S05]  /*6ca0*/  @!P0 BRA `(.L_x_162) ;  /* 0x0000000c00488947 */ /* 0x000fea0003800000 */
[----:B------:R-:W-:Y:S01]  /*6cb0*/  LOP3.LUT P0, RZ, R4, 0x1f, RZ, 0xc0, !PT ;  /* 0x0000001f04ff7812 */ /* 0x000fe2000780c0ff */
[----:B------:R-:W-:Y:S01]  /*6cc0*/  ULDC UR5, c[0x0][0x658] ;  /* 0x0001960000057ab9 */ /* 0x000fe20000000800 */
[----:B------:R-:W-:Y:S01]  /*6cd0*/  UMOV UR6, 0xffffffff ;  /* 0xffffffff00067882 */ /* 0x000fe20000000000 */
[----:B------:R-:W-:Y:S01]  /*6ce0*/  BSSY B0, `(.L_x_162) ;  /* 0x00000ce000007945 */ /* 0x000fe20003800000 */
[----:B------:R-:W-:Y:S01]  /*6cf0*/  USHF.L.U32 UR6, UR6, UR5, URZ ;  /* 0x0000000506067299 */ /* 0x000fe2000800063f */
[C---:B------:R-:W-:Y:S01]  /*6d00*/  ISETP.NE.AND P3, PT, R3.reuse, RZ, PT ;  /* 0x000000ff0300720c */ /* 0x040fe20003f65270 */
[----:B------:R-:W-:Y:S01]  /*6d10*/  IMAD.MOV.U32 R9, RZ, RZ, 0x1 ;  /* 0x00000001ff097424 */ /* 0x000fe200078e00ff */
[----:B------:R-:W-:Y:S01]  /*6d20*/  ISETP.NE.OR P0, PT, R3, RZ, !P0 ;  /* 0x000000ff0300720c */ /* 0x000fe20004705670 */
[----:B------:R-:W-:Y:S01]  /*6d30*/  IMAD.MOV.U32 R8, RZ, RZ, 0x1 ;  /* 0x00000001ff087424 */ /* 0x000fe200078e00ff */
[----:B------:R-:W-:Y:S01]  /*6d40*/  ULDC UR4, c[0x0][0x600] ;  /* 0x0001800000047ab9 */ /* 0x000fe20000000800 */
[----:B------:R-:W-:Y:S01]  /*6d50*/  IMAD.MOV.U32 R0, RZ, RZ, RZ ;  /* 0x000000ffff007224 */ /* 0x000fe200078e00ff */
[----:B------:R-:W-:Y:S01]  /*6d60*/  UMOV UR7, 0x1 ;  /* 0x0000000100077882 */ /* 0x000fe20000000000 */
[----:B------:R-:W-:-:S02]  /*6d70*/  UIADD3 UR29, UR36, 0x1, URZ ;  /* 0x00000001241d7890 */ /* 0x000fc4000fffe03f */
[----:B------:R-:W-:Y:S02]  /*6d80*/  ULOP3.LUT UR21, UR39, 0x2, URZ, 0xfc, !UPT ;  /* 0x0000000227157892 */ /* 0x000fe4000f8efc3f */
[----:B------:R-:W-:Y:S02]  /*6d90*/  UIADD3 UR4, UR4, -0x1, URZ ;  /* 0xffffffff04047890 */ /* 0x000fe4000fffe03f */
[----:B------:R-:W-:Y:S02]  /*6da0*/  USHF.L.U32 UR5, UR7, UR5, URZ ;  /* 0x0000000507057299 */ /* 0x000fe4000800063f */
[----:B------:R-:W-:Y:S01]  /*6db0*/  ULOP3.LUT UR6, URZ, UR6, URZ, 0x33, !UPT ;  /* 0x000000063f067292 */ /* 0x000fe2000f8e333f */
[----:B------:R-:W-:-:S11]  /*6dc0*/  ULDC.64 UR30, c[0x0][0x198] ;  /* 0x00006600001e7ab9 */ /* 0x000fd60000000a00 */
.L_x_174:
[----:B------:R-:W-:-:S03]  /*6dd0*/  UMOV UR7, 0xffffffff ;  /* 0xffffffff00077882 */ /* 0x000fc60000000000 */
[----:B------:R-:W-:Y:S05]  /*6de0*/  BRA.DIV UR7, `(.L_x_163) ;  /* 0x0000001207107947 */ /* 0x000fea000b800000 */
[----:B------:R-:W-:-:S13]  /*6df0*/  ELECT P6, URZ, PT ;  /* 0x00000000003f782f */ /* 0x000fda00038c0000 */
.L_x_187:
[----:B------:R-:W-:Y:S04]  /*6e00*/  BSSY B1, `(.L_x_164) ;  /* 0x0000046000017945 */ /* 0x000fe80003800000 */
[----:B------:R-:W-:Y:S05]  /*6e10*/  @!P6 BRA `(.L_x_165) ;  /* 0x000000040010e947 */ /* 0x000fea0003800000 */
[----:B------:R-:W0:Y:S02]  /*6e20*/  LDC R3, c[0x0][0x28c] ;  /* 0x0000a300ff037b82 */ /* 0x000e240000000800 */
[----:B0-----:R-:W-:-:S13]  /*6e30*/  ISETP.GE.AND P1, PT, R3, 0x1, PT ;  /* 0x000000010300780c */ /* 0x001fda0003f26270 */
[----:B------:R-:W-:Y:S05]  /*6e40*/  @!P1 BRA `(.L_x_165) ;  /* 0x0000000400049947 */ /* 0x000fea0003800000 */
[----:B------:R-:W-:Y:S02]  /*6e50*/  IMAD.SHL.U32 R6, R2, 0x80, RZ ;  /* 0x0000008002067824 */ /* 0x000fe400078e00ff */
[----:B------:R-:W-:Y:S02]  /*6e60*/  IMAD.SHL.U32 R18, R18, 0x40, RZ ;  /* 0x0000004012127824 */ /* 0x000fe400078e00ff */
[----:B------:R-:W-:Y:S02]  /*6e70*/  IMAD.MOV.U32 R11, RZ, RZ, RZ ;  /* 0x000000ffff0b7224 */ /* 0x000fe400078e00ff */
[----:B------:R-:W-:Y:S02]  /*6e80*/  IMAD.U32 R12, RZ, RZ, UR29 ;  /* 0x0000001dff0c7e24 */ /* 0x000fe4000f8e00ff */
[----:B------:R-:W-:Y:S02]  /*6e90*/  IMAD.MOV.U32 R2, RZ, RZ, R8 ;  /* 0x000000ffff027224 */ /* 0x000fe400078e0008 */
[----:B------:R-:W-:-:S02]  /*6ea0*/  IMAD.MOV.U32 R3, RZ, RZ, R0 ;  /* 0x000000ffff037224 */ /* 0x000fc400078e0000 */
[----:B------:R-:W-:-:S07]  /*6eb0*/  VIADD R13, R6, 0x40 ;  /* 0x00000040060d7836 */ /* 0x000fce0000000000 */
.L_x_169:
[----:B------:R-:W0:Y:S01]  /*6ec0*/  S2R R5, SR_CgaCtaId ;  /* 0x0000000000057919 */ /* 0x000e220000008800 */
[----:B------:R-:W-:-:S04]  /*6ed0*/  MOV R4, 0x400 ;  /* 0x0000040000047802 */ /* 0x000fc80000000f00 */
[----:B0-----:R-:W-:Y:S02]  /*6ee0*/  LEA R10, R5, R4, 0x18 ;  /* 0x00000004050a7211 */ /* 0x001fe400078ec0ff */
[----:B------:R-:W-:Y:S01]  /*6ef0*/  SHF.L.U32 R4, R2, 0x1f, RZ ;  /* 0x0000001f02047819 */ /* 0x000fe200000006ff */
[----:B------:R-:W0:Y:S02]  /*6f00*/  @!P3 LDC R5, c[0x0][0x500] ;  /* 0x00014000ff05bb82 */ /* 0x000e240000000800 */
[----:B------:R-:W-:-:S04]  /*6f10*/  IMAD R7, R3, 0x8, R10 ;  /* 0x0000000803077824 */ /* 0x000fc800078e020a */
[----:B------:R-:W1:Y:S02]  /*6f20*/  SYNCS.PHASECHK.TRANS64.TRYWAIT P1, [R7+URZ+0x20], R4 ;  /* 0x00002004070075a7 */ /* 0x000e64000802017f */
[----:B-1----:R-:W-:Y:S05]  /*6f30*/  @!P1 BRA `(.L_x_166) ;  /* 0x0000000c00dc9947 */ /* 0x002fea0003800000 */
.L_x_188:
[----:B------:R-:W-:Y:S01]  /*6f40*/  UPRMT UR7, UR21, 0x9910, URZ ;  /* 0x0000991015077896 */ /* 0x000fe2000800003f */
[----:B0-----:R0:W-:Y:S03]  /*6f50*/  @!P3 SYNCS.ARRIVE.TRANS64 RZ, [R7+URZ], R5 ;  /* 0x0000000507ffb9a7 */ /* 0x0011e6000800003f */
[----:B------:R-:W-:-:S06]  /*6f60*/  UISETP.NE.AND UP0, UPT, UR7, 0x2, UPT ;  /* 0x000000020700788c */ /* 0x000fcc000bf05270 */
[----:B------:R-:W-:-:S13]  /*6f70*/  PLOP3.LUT P1, PT, PT, PT, UP0, 0x80, 0x0 ;  /* 0x000000000000781c */ /* 0x000fda0003f2f008 */
[----:B0-----:R-:W-:Y:S05]  /*6f80*/  @P1 BRA `(.L_x_167) ;  /* 0x0000000000041947 */ /* 0x001fea0003800000 */
[----:B------:R-:W-:Y:S01]  /*6f90*/  BPT.TRAP 0x1 ;  /* 0x000000040000795c */ /* 0x000fe20000300000 */
.L_x_167:
[----:B------:R-:W-:Y:S05]  /*6fa0*/  @P0 BRA `(.L_x_168) ;  /* 0x0000000000040947 */ /* 0x000fea0003800000 */
[----:B------:R-:W-:Y:S01]  /*6fb0*/  BPT.TRAP 0x1 ;  /* 0x000000040000795c */ /* 0x000fe20000300000 */
.L_x_168:
[--C-:B-1----:R-:W-:Y:S01]  /*6fc0*/  IMAD R4, R3, 0x4000, R10.reuse ;  /* 0x0000400003047824 */ /* 0x102fe200078e020a */
[----:B------:R-:W-:Y:S01]  /*6fd0*/  R2UR UR27, R11 ;  /* 0x000000000b1b72ca */ /* 0x000fe200000e0000 */
[----:B------:R-:W-:Y:S01]  /*6fe0*/  IMAD R10, R3, 0x8000, R10 ;  /* 0x00008000030a7824 */ /* 0x000fe200078e020a */
[----:B------:R-:W-:Y:S01]  /*6ff0*/  R2UR UR9, R7 ;  /* 0x00000000070972ca */ /* 0x000fe200000e0000 */
[----:B------:R-:W-:Y:S01]  /*7000*/  UIADD3 UR14, UP0, UR30, 0xf0, URZ ;  /* 0x000000f01e0e7890 */ /* 0x000fe2000ff1e03f */
[----:B------:R-:W-:Y:S01]  /*7010*/  R2UR UR7, R4 ;  /* 0x00000000040772ca */ /* 0x000fe200000e0000 */
[----:B------:R-:W-:Y:S01]  /*7020*/  VIADD R12, R12, 0xffffffff ;  /* 0xffffffff0c0c7836 */ /* 0x000fe20000000000 */
[----:B------:R-:W-:Y:S01]  /*7030*/  R2UR UR16, R10 ;  /* 0x000000000a1072ca */ /* 0x000fe200000e0000 */
[----:B------:R-:W-:Y:S01]  /*7040*/  UIADD3 UR32, UP1, UR30, 0x1f0, URZ ;  /* 0x000001f01e207890 */ /* 0x000fe2000ff3e03f */
[----:B------:R-:W-:Y:S01]  /*7050*/  R2UR UR12, R19 ;  /* 0x00000000130c72ca */ /* 0x000fe200000e0000 */
[----:B------:R-:W-:Y:S01]  /*7060*/  UIADD3.X UR15, URZ, UR31, URZ, UP0, !UPT ;  /* 0x0000001f3f0f7290 */ /* 0x000fe200087fe43f */
[----:B------:R-:W-:Y:S01]  /*7070*/  R2UR UR11, R18 ;  /* 0x00000000120b72ca */ /* 0x000fe200000e0000 */
[----:B------:R-:W-:Y:S01]  /*7080*/  UIADD3.X UR33, URZ, UR31, URZ, UP1, !UPT ;  /* 0x0000001f3f217290 */ /* 0x000fe20008ffe43f */
[----:B------:R-:W-:Y:S01]  /*7090*/  R2UR UR26, R6 ;  /* 0x00000000061a72ca */ /* 0x000fe200000e0000 */
[----:B------:R-:W-:Y:S01]  /*70a0*/  UIADD3 UR13, UR27, 0x40, URZ ;  /* 0x000000401b0d7890 */ /* 0x000fe2000fffe03f */
[----:B------:R-:W-:Y:S01]  /*70b0*/  R2UR UR18, R13 ;  /* 0x000000000d1272ca */ /* 0x000fe200000e0000 */
[----:B------:R-:W-:Y:S01]  /*70c0*/  VIADD R3, R3, 0x1 ;  /* 0x0000000103037836 */ /* 0x000fe20000000000 */
[----:B------:R-:W-:Y:S01]  /*70d0*/  ISETP.GT.AND P2, PT, R12, 0x1, PT ;  /* 0x000000010c00780c */ /* 0x000fe20003f44270 */
[----:B------:R-:W-:Y:S01]  /*70e0*/  UIADD3 UR8, UR7, 0x180, URZ ;  /* 0x0000018007087890 */ /* 0x000fe2000fffe03f */
[----:B------:R-:W-:Y:S01]  /*70f0*/  VIADD R11, R11, 0x80 ;  /* 0x000000800b0b7836 */ /* 0x000fe20000000000 */
[----:B------:R-:W-:Y:S01]  /*7100*/  UIADD3 UR7, UR7, 0x2180, URZ ;  /* 0x0000218007077890 */ /* 0x000fe2000fffe03f */
[----:B------:R-:W-:Y:S01]  /*7110*/  ISETP.NE.AND P1, PT, R3, 0x4, PT ;  /* 0x000000040300780c */ /* 0x000fe20003f25270 */
[----:B------:R-:W-:-:S02]  /*7120*/  UIADD3 UR24, UR16, 0x10180, URZ ;  /* 0x0001018010187890 */ /* 0x000fc4000fffe03f */
[----:B------:R-:W-:Y:S01]  /*7130*/  UIADD3 UR16, UR16, 0x14180, URZ ;  /* 0x0001418010107890 */ /* 0x000fe2000fffe03f */
[----:B------:R-:W-:Y:S01]  /*7140*/  SEL R5, RZ, 0x1, P1 ;  /* 0x00000001ff057807 */ /* 0x000fe20000800000 */
[----:B------:R-:W-:Y:S01]  /*7150*/  UMOV UR22, 0x0 ;  /* 0x0000000000167882 */ /* 0x000fe20000000000 */
[----:B------:R-:W-:Y:S01]  /*7160*/  UMOV UR23, 0x10000000 ;  /* 0x1000000000177882 */ /* 0x000fe20000000000 */
[----:B------:R-:W-:Y:S01]  /*7170*/  UMOV UR10, UR27 ;  /* 0x0000001b000a7c82 */ /* 0x000fe20008000000 */
[----:B------:R-:W-:Y:S01]  /*7180*/  UMOV UR25, UR9 ;  /* 0x0000000900197c82 */ /* 0x000fe20008000000 */
[----:B------:R0:W-:Y:S01]  /*7190*/  UTMALDG.3D [UR8], [UR14], desc[UR22] ;  /* 0x000016080e0075b4 */ /* 0x0001e20008011000 */
[----:B------:R-:W-:Y:S01]  /*71a0*/  UMOV UR28, UR12 ;  /* 0x0000000c001c7c82 */ /* 0x000fe20008000000 */
[----:B------:R-:W-:Y:S01]  /*71b0*/  UMOV UR17, UR9 ;  /* 0x0000000900117c82 */ /* 0x000fe20008000000 */
[----:B------:R-:W-:Y:S01]  /*71c0*/  UMOV UR19, UR27 ;  /* 0x0000001b00137c82 */ /* 0x000fe20008000000 */
[----:B------:R-:W-:Y:S01]  /*71d0*/  UMOV UR20, UR12 ;  /* 0x0000000c00147c82 */ /* 0x000fe20008000000 */
[----:B------:R-:W-:-:S02]  /*71e0*/  LOP3.LUT R2, R2, R5, RZ, 0x3c, !PT ;  /* 0x0000000502027212 */ /* 0x000fc400078e3cff */
[----:B------:R-:W-:Y:S01]  /*71f0*/  SEL R3, R3, RZ, P1 ;  /* 0x000000ff03037207 */ /* 0x000fe20000800000 */
[----:B0-----:R-:W-:Y:S01]  /*7200*/  UMOV UR8, UR7 ;  /* 0x0000000700087c82 */ /* 0x001fe20008000000 */
[----:B------:R-:W-:Y:S02]  /*7210*/  UMOV UR10, UR13 ;  /* 0x0000000d000a7c82 */ /* 0x000fe40008000000 */
[----:B------:R0:W-:Y:S01]  /*7220*/  UTMALDG.3D [UR8], [UR14], desc[UR22] ;  /* 0x000016080e0075b4 */ /* 0x0001e20008011000 */
[----:B------:R0:W-:Y:S01]  /*7230*/  UTMALDG.3D [UR24], [UR32], desc[UR22] ;  /* 0x00001618200075b4 */ /* 0x0001e20008011000 */
[----:B------:R0:W-:Y:S02]  /*7240*/  UTMALDG.3D [UR16], [UR32], desc[UR22] ;  /* 0x00001610200075b4 */ /* 0x0001e40008011000 */
[----:B0-----:R-:W-:Y:S05]  /*7250*/  @P2 BRA `(.L_x_169) ;  /* 0xfffffffc00182947 */ /* 0x001fea000383ffff */
.L_x_165:
[----:B------:R-:W-:Y:S05]  /*7260*/  BSYNC B1 ;  /* 0x0000000000017941 */ /* 0x000fea0003800000 */
.L_x_164:
[----:B------:R-:W-:Y:S01]  /*7270*/  LOP3.LUT P4, RZ, R9, 0xff, RZ, 0xc0, !PT ;  /* 0x000000ff09ff7812 */ /* 0x000fe2000788c0ff */
[----:B------:R-:W-:Y:S01]  /*7280*/  VIADD R0, R0, UR36 ;  /* 0x0000002400007c36 */ /* 0x000fe20008000000 */
[----:B------:R-:W-:Y:S01]  /*7290*/  ULDC.64 UR8, c[0x0][0x650] ;  /* 0x0001940000087ab9 */ /* 0x000fe20000000a00 */
[----:B------:R-:W-:Y:S01]  /*72a0*/  BSSY B1, `(.L_x_170) ;  /* 0x000006f000017945 */ /* 0x000fe20003800000 */
[----:B------:R-:W-:Y:S01]  /*72b0*/  IMAD.MOV.U32 R18, RZ, RZ, -0x1 ;  /* 0xffffffffff127424 */ /* 0x000fe200078e00ff */
[----:B------:R-:W-:Y:S01]  /*72c0*/  PRMT R9, RZ, 0x7610, R9 ;  /* 0x00007610ff097816 */ /* 0x000fe20000000009 */
[----:B------:R-:W-:Y:S01]  /*72d0*/  IMAD.MOV.U32 R19, RZ, RZ, -0x1 ;  /* 0xffffffffff137424 */ /* 0x000fe200078e00ff */
[C---:B------:R-:W-:Y:S02]  /*72e0*/  ISETP.GT.U32.AND P1, PT, R0.reuse, 0x3, PT ;  /* 0x000000030000780c */ /* 0x040fe40003f24070 */
[----:B------:R-:W-:Y:S02]  /*72f0*/  SHF.R.U32.HI R2, RZ, 0x2, R0 ;  /* 0x00000002ff027819 */ /* 0x000fe40000011600 */
[----:B------:R-:W-:-:S02]  /*7300*/  LOP3.LUT R0, R0, 0x3, RZ, 0xc0, !PT ;  /* 0x0000000300007812 */ /* 0x000fc400078ec0ff */
[----:B------:R-:W0:Y:S01]  /*7310*/  @P4 S2R R4, SR_CgaCtaId ;  /* 0x0000000000044919 */ /* 0x000e220000008800 */
[----:B------:R-:W-:Y:S02]  /*7320*/  @P4 MOV R3, 0x400 ;  /* 0x0000040000034802 */ /* 0x000fe40000000f00 */
[----:B------:R-:W-:-:S04]  /*7330*/  LOP3.LUT R2, R2, 0x1, RZ, 0xc0, !PT ;  /* 0x0000000102027812 */ /* 0x000fc800078ec0ff */
[----:B------:R-:W-:Y:S02]  /*7340*/  ISETP.NE.U32.AND P2, PT, R2, 0x1, PT ;  /* 0x000000010200780c */ /* 0x000fe40003f45070 */
[----:B0-----:R-:W-:Y:S01]  /*7350*/  @P4 LEA R3, R4, R3, 0x18 ;  /* 0x0000000304034211 */ /* 0x001fe200078ec0ff */
[----:B------:R-:W-:-:S03]  /*7360*/  IMAD.U32 R4, RZ, RZ, UR36 ;  /* 0x00000024ff047e24 */ /* 0x000fc6000f8e00ff */
[----:B------:R0:W-:Y:S01]  /*7370*/  @P4 SYNCS.ARRIVE.TRANS64.A1T0 RZ, [R3+URZ+0x78], RZ ;  /* 0x000078ff03ff49a7 */ /* 0x0001e2000810003f */
[----:B------:R-:W-:Y:S02]  /*7380*/  IADD3 R16, P4, R16, UR52, RZ ;  /* 0x0000003410107c10 */ /* 0x000fe4000ff9e0ff */
[----:B------:R-:W-:Y:S02]  /*7390*/  ISETP.LT.U32.AND P1, PT, R4, 0x4, P1 ;  /* 0x000000040400780c */ /* 0x000fe40000f21070 */
[----:B------:R-:W-:Y:S02]  /*73a0*/  IADD3.X R17, R17, UR38, RZ, P4, !PT ;  /* 0x0000002611117c10 */ /* 0x000fe4000a7fe4ff */
[----:B------:R-:W-:Y:S02]  /*73b0*/  ISETP.GE.U32.AND P4, PT, R16, UR8, PT ;  /* 0x0000000810007c0c */ /* 0x000fe4000bf86070 */
[----:B0-----:R-:W-:Y:S02]  /*73c0*/  SEL R3, RZ, 0x1, !P1 ;  /* 0x00000001ff037807 */ /* 0x001fe40004800000 */
[----:B------:R-:W-:-:S02]  /*73d0*/  ISETP.GE.U32.AND.EX P1, PT, R17, UR9, PT, P4 ;  /* 0x0000000911007c0c */ /* 0x000fc4000bf26140 */
[----:B------:R-:W-:-:S04]  /*73e0*/  ISETP.GT.U32.AND P2, PT, R4, 0x3, !P2 ;  /* 0x000000030400780c */ /* 0x000fc80005744070 */
[----:B------:R-:W-:-:S04]  /*73f0*/  SEL R2, RZ, 0x1, !P2 ;  /* 0x00000001ff027807 */ /* 0x000fc80005000000 */
[--C-:B------:R-:W-:Y:S01]  /*7400*/  LOP3.LUT R8, R2, R8, R3.reuse, 0x96, !PT ;  /* 0x0000000802087212 */ /* 0x100fe200078e9603 */
[----:B------:R-:W-:Y:S01]  /*7410*/  IMAD.MOV.U32 R2, RZ, RZ, -0x1 ;  /* 0xffffffffff027424 */ /* 0x000fe200078e00ff */
[----:B------:R-:W-:Y:S01]  /*7420*/  PRMT R3, RZ, 0x7610, R3 ;  /* 0x00007610ff037816 */ /* 0x000fe20000000003 */
[----:B------:R-:W-:Y:S06]  /*7430*/  @P1 BRA `(.L_x_171) ;  /* 0x0000000400541947 */ /* 0x000fec0003800000 */
[----:B------:R-:W0:Y:S01]  /*7440*/  S2UR UR7, SR_CTAID.X ;  /* 0x00000000000779c3 */ /* 0x000e220000002500 */
[----:B------:R-:W-:Y:S01]  /*7450*/  ULDC.64 UR8, c[0x0][0x628] ;  /* 0x00018a0000087ab9 */ /* 0x000fe20000000a00 */
[----:B------:R-:W-:Y:S01]  /*7460*/  ULDC UR10, c[0x0][0x150] ;  /* 0x00005400000a7ab9 */ /* 0x000fe20000000800 */
[----:B------:R-:W-:Y:S01]  /*7470*/  ISETP.NE.U32.AND P1, PT, RZ, UR8, PT ;  /* 0x00000008ff007c0c */ /* 0x000fe2000bf25070 */
[----:B------:R-:W-:Y:S01]  /*7480*/  ULDC UR11, c[0x0][0x630] ;  /* 0x00018c00000b7ab9 */ /* 0x000fe20000000800 */
[----:B------:R-:W-:Y:S01]  /*7490*/  ULDC UR13, c[0x0][0x154] ;  /* 0x00005500000d7ab9 */ /* 0x000fe20000000800 */
[----:B------:R-:W-:Y:S01]  /*74a0*/  IMAD.MOV.U32 R2, RZ, RZ, R16 ;  /* 0x000000ffff027224 */ /* 0x000fe200078e0010 */
[----:B------:R-:W-:Y:S01]  /*74b0*/  ISETP.NE.AND.EX P1, PT, RZ, UR9, PT, P1 ;  /* 0x00000009ff007c0c */ /* 0x000fe2000bf25310 */
[----:B------:R-:W1:Y:S01]  /*74c0*/  S2UR UR12, SR_CTAID.Y ;  /* 0x00000000000c79c3 */ /* 0x000e620000002600 */
[----:B0-----:R-:W-:-:S05]  /*74d0*/  I2FP.F32.U32 R3, UR7 ;  /* 0x0000000700037c45 */ /* 0x001fca0008201000 */
[----:B------:R-:W-:Y:S01]  /*74e0*/  FMUL R10, R3, UR10 ;  /* 0x0000000a030a7c20 */ /* 0x000fe20008400000 */
[----:B------:R-:W-:-:S05]  /*74f0*/  IMAD.MOV.U32 R3, RZ, RZ, R17 ;  /* 0x000000ffff037224 */ /* 0x000fca00078e0011 */
[----:B------:R-:W-:Y:S05]  /*7500*/  @!P1 BRA `(.L_x_172) ;  /* 0x0000000000289947 */ /* 0x000fea0003800000 */
[----:B------:R-:W-:Y:S02]  /*7510*/  ULDC UR10, c[0x0][0x634] ;  /* 0x00018d00000a7ab9 */ /* 0x000fe40000000800 */
[----:B------:R-:W-:-:S05]  /*7520*/  IADD3 R7, P1, R16, UR10, RZ ;  /* 0x0000000a10077c10 */ /* 0x000fca000ff3e0ff */
[----:B------:R-:W-:-:S04]  /*7530*/  IMAD.X R11, RZ, RZ, R17, P1 ;  /* 0x000000ffff0b7224 */ /* 0x000fc800008e0611 */
[----:B------:R-:W-:-:S04]  /*7540*/  IMAD.WIDE.U32 R4, R11, UR8, RZ ;  /* 0x000000080b047c25 */ /* 0x000fc8000f8e00ff */
[----:B------:R-:W-:-:S04]  /*7550*/  IMAD.WIDE.U32 R4, P1, R7, UR9, R4 ;  /* 0x0000000907047c25 */ /* 0x000fc8000f820004 */
[----:B------:R-:W-:-:S04]  /*7560*/  IMAD.WIDE.U32 R6, R7, UR8, RZ ;  /* 0x0000000807067c25 */ /* 0x000fc8000f8e00ff */
[----:B------:R-:W-:Y:S01]  /*7570*/  IMAD.X R3, RZ, RZ, RZ, P1 ;  /* 0x000000ffff037224 */ /* 0x000fe200008e06ff */
[----:B------:R-:W-:Y:S01]  /*7580*/  IADD3 RZ, P1, R7, R4, RZ ;  /* 0x0000000407ff7210 */ /* 0x000fe20007f3e0ff */
[----:B------:R-:W-:-:S04]  /*7590*/  IMAD.MOV.U32 R2, RZ, RZ, R5 ;  /* 0x000000ffff027224 */ /* 0x000fc800078e0005 */
[----:B------:R-:W-:-:S08]  /*75a0*/  IMAD.WIDE.U32.X R2, R11, UR9, R2, P1 ;  /* 0x000000090b027c25 */ /* 0x000fd000088e0402 */
.L_x_172:
[--C-:B------:R-:W-:Y:S01]  /*75b0*/  SHF.R.U64 R19, R2, UR11, R3.reuse ;  /* 0x0000000b02137c19 */ /* 0x100fe20008001203 */
[----:B------:R-:W0:Y:S01]  /*75c0*/  F2I.U32.TRUNC.NTZ R10, R10 ;  /* 0x0000000a000a7305 */ /* 0x000e22000020f000 */
[----:B------:R-:W-:Y:S01]  /*75d0*/  SHF.R.U32.HI R2, RZ, UR11, R3 ;  /* 0x0000000bff027c19 */ /* 0x000fe20008011603 */
[----:B------:R-:W-:Y:S01]  /*75e0*/  ULDC.64 UR8, c[0x0][0x620] ;  /* 0x0001880000087ab9 */ /* 0x000fe20000000a00 */
[----:B------:R-:W-:Y:S01]  /*75f0*/  IADD3 R5, P1, RZ, -R19, RZ ;  /* 0x80000013ff057210 */ /* 0x000fe20007f3e0ff */
[----:B------:R-:W-:Y:S01]  /*7600*/  ULDC.64 UR14, c[0x0][0x640] ;  /* 0x00019000000e7ab9 */ /* 0x000fe20000000a00 */
[----:B-1----:R-:W-:Y:S01]  /*7610*/  I2FP.F32.U32 R4, UR12 ;  /* 0x0000000c00047c45 */ /* 0x002fe20008201000 */
[----:B------:R-:W1:Y:S01]  /*7620*/  LDC R15, c[0x0][0x610] ;  /* 0x00018400ff0f7b82 */ /* 0x000e620000000800 */
[----:B------:R-:W-:Y:S01]  /*7630*/  ULDC UR11, c[0x0][0x658] ;  /* 0x00019600000b7ab9 */ /* 0x000fe20000000800 */
[----:B------:R-:W-:Y:S01]  /*7640*/  IMAD.X R2, RZ, RZ, ~R2, P1 ;  /* 0x000000ffff027224 */ /* 0x000fe200008e0e02 */
[----:B------:R-:W-:Y:S01]  /*7650*/  ISETP.NE.U32.AND P1, PT, RZ, UR14, PT ;  /* 0x0000000eff007c0c */ /* 0x000fe2000bf25070 */
[----:B------:R-:W-:Y:S01]  /*7660*/  FMUL R6, R4, UR13 ;  /* 0x0000000d04067c20 */ /* 0x000fe20008400000 */
[----:B------:R-:W-:Y:S01]  /*7670*/  ULDC UR13, c[0x0][0x648] ;  /* 0x00019200000d7ab9 */ /* 0x000fe20000000800 */
[----:B------:R-:W-:Y:S01]  /*7680*/  IMAD R4, R2, UR8, RZ ;  /* 0x0000000802047c24 */ /* 0x000fe2000f8e02ff */
[----:B------:R-:W-:Y:S01]  /*7690*/  ISETP.NE.AND.EX P1, PT, RZ, UR15, PT, P1 ;  /* 0x0000000fff007c0c */ /* 0x000fe2000bf25310 */
[C---:B------:R-:W-:Y:S01]  /*76a0*/  IMAD.WIDE.U32 R2, R5.reuse, UR8, R16 ;  /* 0x0000000805027c25 */ /* 0x040fe2000f8e0010 */
[----:B0-----:R-:W-:Y:S01]  /*76b0*/  R2UR UR8, R10 ;  /* 0x000000000a0872ca */ /* 0x001fe200000e0000 */
[----:B------:R-:W0:Y:S02]  /*76c0*/  F2I.U32.TRUNC.NTZ R6, R6 ;  /* 0x0000000600067305 */ /* 0x000e24000020f000 */
[----:B------:R-:W-:Y:S01]  /*76d0*/  IMAD R5, R5, UR9, R4 ;  /* 0x0000000905057c24 */ /* 0x000fe2000f8e0204 */
[----:B------:R-:W-:-:S03]  /*76e0*/  ULDC UR9, c[0x0][0x618] ;  /* 0x0001860000097ab9 */ /* 0x000fc60000000800 */
[----:B------:R-:W-:-:S05]  /*76f0*/  IMAD.IADD R3, R3, 0x1, R5 ;  /* 0x0000000103037824 */ /* 0x000fca00078e0205 */
[--C-:B------:R-:W-:Y:S02]  /*7700*/  SHF.R.U64 R10, R2, UR9, R3.reuse ;  /* 0x00000009020a7c19 */ /* 0x100fe40008001203 */
[----:B------:R-:W-:Y:S01]  /*7710*/  SHF.R.U32.HI R3, RZ, UR9, R3 ;  /* 0x00000009ff037c19 */ /* 0x000fe20008011603 */
[----:B------:R-:W-:Y:S01]  /*7720*/  ULDC UR9, c[0x0][0x608] ;  /* 0x0001820000097ab9 */ /* 0x000fe20000000800 */
[----:B0-----:R-:W-:Y:S02]  /*7730*/  R2UR UR10, R6 ;  /* 0x00000000060a72ca */ /* 0x001fe400000e0000 */
[--C-:B------:R-:W-:Y:S02]  /*7740*/  SHF.R.U64 R12, R10, UR9, R3.reuse ;  /* 0x000000090a0c7c19 */ /* 0x100fe40008001203 */
[----:B------:R-:W-:Y:S01]  /*7750*/  SHF.R.U32.HI R3, RZ, UR9, R3 ;  /* 0x00000009ff037c19 */ /* 0x000fe20008011603 */
[----:B------:R-:W-:-:S03]  /*7760*/  UIADD3 UR9, -UR8, URZ, URZ ;  /* 0x0000003f08097290 */ /* 0x000fc6000fffe13f */
[--C-:B------:R-:W-:Y:S01]  /*7770*/  SHF.R.U64 R13, R12, UR11, R3.reuse ;  /* 0x0000000b0c0d7c19 */ /* 0x100fe20008001203 */
[----:B------:R-:W-:Y:S01]  /*7780*/  ULDC UR8, c[0x0][0x144] ;  /* 0x0000510000087ab9 */ /* 0x000fe20000000800 */
[----:B------:R-:W-:-:S03]  /*7790*/  SHF.R.U32.HI R3, RZ, UR11, R3 ;  /* 0x0000000bff037c19 */ /* 0x000fc60008011603 */
[----:B------:R-:W-:Y:S01]  /*77a0*/  IMAD.MOV.U32 R2, RZ, RZ, R13 ;  /* 0x000000ffff027224 */ /* 0x000fe200078e000d */
[----:B------:R-:W-:Y:S06]  /*77b0*/  @!P1 BRA `(.L_x_173) ;  /* 0x0000000000289947 */ /* 0x000fec0003800000 */
        /* <DEDUP_REMOVED lines=10> */
.L_x_173:
[----:B------:R-:W-:Y:S01]  /*7860*/  UISETP.NE.AND UP0, UPT, UR37, URZ, UPT ;  /* 0x0000003f2500728c */ /* 0x000fe2000bf05270 */
[----:B------:R-:W-:Y:S01]  /*7870*/  SHF.R.U64 R3, R2, UR13, R3 ;  /* 0x0000000d02037c19 */ /* 0x000fe20008001203 */
[----:B------:R-:W-:Y:S01]  /*7880*/  UIADD3 UR10, -UR10, URZ, URZ ;  /* 0x0000003f0a0a7290 */ /* 0x000fe2000fffe13f */
[----:B------:R-:W-:Y:S01]  /*7890*/  LOP3.LUT R2, R12, UR6, RZ, 0xc0, !PT ;  /* 0x000000060c027c12 */ /* 0x000fe2000f8ec0ff */
[----:B------:R-:W-:Y:S01]  /*78a0*/  UIMAD UR7, UR8, UR9, UR7 ;  /* 0x00000009080772a4 */ /* 0x000fe2000f8e0207 */
[----:B------:R-:W-:Y:S01]  /*78b0*/  LOP3.LUT R5, R10, UR4, RZ, 0xc0, !PT ;  /* 0x000000040a057c12 */ /* 0x000fe2000f8ec0ff */
[----:B------:R-:W-:Y:S01]  /*78c0*/  IMAD.MOV R4, RZ, RZ, -R3 ;  /* 0x000000ffff047224 */ /* 0x000fe200078e0a03 */
[----:B------:R-:W-:Y:S01]  /*78d0*/  ULDC UR8, c[0x0][0x148] ;  /* 0x0000520000087ab9 */ /* 0x000fe20000000800 */
[----:B------:R-:W-:Y:S01]  /*78e0*/  IMAD R18, R3, UR5, R2 ;  /* 0x0000000503127c24 */ /* 0x000fe2000f8e0202 */
[----:B------:R-:W-:Y:S01]  /*78f0*/  PLOP3.LUT P1, PT, PT, PT, UP0, 0x80, 0x0 ;  /* 0x000000000000781c */ /* 0x000fe20003f2f008 */
[----:B------:R-:W-:Y:S01]  /*7900*/  IMAD.MOV.U32 R3, RZ, RZ, 0x1 ;  /* 0x00000001ff037424 */ /* 0x000fe200078e00ff */
[----:B------:R-:W-:-:S03]  /*7910*/  @UP0 UIMAD UR7, UR8, UR10, UR12 ;  /* 0x0000000a080702a4 */ /* 0x000fc6000f8e020c */
[----:B------:R-:W-:Y:S02]  /*7920*/  ULDC UR8, c[0x0][0x638] ;  /* 0x00018e0000087ab9 */ /* 0x000fe40000000800 */
[----:B------:R-:W-:Y:S02]  /*7930*/  IMAD R2, R4, UR8, R13 ;  /* 0x0000000804027c24 */ /* 0x000fe4000f8e020d */
[----:B-1----:R-:W-:Y:S01]  /*7940*/  IMAD R18, R18, R15, UR7 ;  /* 0x0000000712127e24 */ /* 0x002fe2000f8e020f */
[----:B------:R-:W-:Y:S02]  /*7950*/  ULDC UR7, c[0x0][0x600] ;  /* 0x0001800000077ab9 */ /* 0x000fe40000000800 */
[----:B------:R-:W-:-:S05]  /*7960*/  IMAD R5, R2, UR7, R5 ;  /* 0x0000000702057c24 */ /* 0x000fca000f8e0205 */
[----:B------:R-:W-:Y:S02]  /*7970*/  SEL R2, R5, R18, !P1 ;  /* 0x0000001205027207 */ /* 0x000fe40004800000 */
[----:B------:R-:W-:-:S07]  /*7980*/  SEL R18, R18, R5, !P1 ;  /* 0x0000000512127207 */ /* 0x000fce0004800000 */
.L_x_171:
[----:B------:R-:W-:Y:S05]  /*7990*/  BSYNC B1 ;  /* 0x0000000000017941 */ /* 0x000fea0003800000 */
.L_x_170:
[----:B------:R-:W-:-:S13]  /*79a0*/  LOP3.LUT P1, RZ, R3, 0xff, RZ, 0xc0, !PT ;  /* 0x000000ff03ff7812 */ /* 0x000fda000782c0ff */
[----:B------:R-:W-:Y:S05]  /*79b0*/  @P1 BRA `(.L_x_174) ;  /* 0xfffffff400041947 */ /* 0x000fea000383ffff */
[----:B------:R-:W-:Y:S05]  /*79c0*/  BSYNC B0 ;  /* 0x0000000000007941 */ /* 0x000fea0003800000 */
.L_x_162:
[----:B------:R-:W-:-:S03]  /*79d0*/  UMOV UR7, 0xffffffff ;  /* 0xffffffff00077882 */ /* 0x000fc60000000000 */
[----:B------:R-:W-:Y:S05]  /*79e0*/  BRA.DIV UR7, `(.L_x_175) ;  /* 0x0000000607447947 */ /* 0x000fea000b800000 */
[----:B------:R-:W-:-:S13]  /*79f0*/  ELECT P6, URZ, PT ;  /* 0x00000000003f782f */ /* 0x000fda00038c0000 */
.L_x_191:
[----:B------:R-:W-:Y:S04]  /*7a00*/  BSSY B0, `(.L_x_176) ;  /* 0x000002c000007945 */ /* 0x000fe80003800000 */
[----:B------:R-:W-:Y:S05]  /*7a10*/  @!P6 BRA `(.L_x_177) ;  /* 0x0000000000a8e947 */ /* 0x000fea0003800000 */
[----:B------:R-:W-:-:S04]  /*7a20*/  ULOP3.LUT UR7, UR39, 0x2, URZ, 0xfc, !UPT ;  /* 0x0000000227077892 */ /* 0x000fc8000f8efc3f */
[----:B------:R-:W-:-:S06]  /*7a30*/  UISETP.NE.AND UP0, UPT, UR7, 0x3, UPT ;  /* 0x000000030700788c */ /* 0x000fcc000bf05270 */
[----:B------:R-:W-:-:S13]  /*7a40*/  PLOP3.LUT P0, PT, PT, PT, UP0, 0x80, 0x0 ;  /* 0x000000000000781c */ /* 0x000fda0003f0f008 */
[----:B------:R-:W-:Y:S05]  /*7a50*/  @!P0 BRA `(.L_x_178) ;  /* 0x0000000000048947 */ /* 0x000fea0003800000 */
[----:B------:R-:W-:Y:S01]  /*7a60*/  BPT.TRAP 0x1 ;  /* 0x000000040000795c */ /* 0x000fe20000300000 */
.L_x_178:
[----:B------:R-:W0:Y:S01]  /*7a70*/  S2R R3, SR_CgaCtaId ;  /* 0x0000000000037919 */ /* 0x000e220000008800 */
[----:B------:R-:W-:-:S04]  /*7a80*/  MOV R2, 0x400 ;  /* 0x0000040000027802 */ /* 0x000fc80000000f00 */
[----:B0-----:R-:W-:Y:S02]  /*7a90*/  LEA R3, R3, R2, 0x18 ;  /* 0x0000000203037211 */ /* 0x001fe400078ec0ff */
[----:B------:R-:W-:-:S03]  /*7aa0*/  SHF.L.U32 R2, R8, 0x1f, RZ ;  /* 0x0000001f08027819 */ /* 0x000fc600000006ff */
[----:B------:R-:W-:-:S04]  /*7ab0*/  VIADD R3, R3, 0x20 ;  /* 0x0000002003037836 */ /* 0x000fc80000000000 */
[C---:B------:R-:W-:Y:S02]  /*7ac0*/  IMAD R7, R0.reuse, 0x8, R3 ;  /* 0x0000000800077824 */ /* 0x040fe400078e0203 */
[----:B------:R-:W-:Y:S02]  /*7ad0*/  VIADD R0, R0, 0x1 ;  /* 0x0000000100007836 */ /* 0x000fe40000000000 */
[----:B------:R-:W0:Y:S03]  /*7ae0*/  SYNCS.PHASECHK.TRANS64.TRYWAIT P0, [R7+URZ], R2 ;  /* 0x00000002070075a7 */ /* 0x000e26000800017f */
[----:B------:R-:W-:-:S04]  /*7af0*/  ISETP.NE.AND P1, PT, R0, 0x4, PT ;  /* 0x000000040000780c */ /* 0x000fc80003f25270 */
[----:B------:R-:W-:Y:S02]  /*7b00*/  SEL R5, RZ, 0x1, P1 ;  /* 0x00000001ff057807 */ /* 0x000fe40000800000 */
[----:B------:R-:W-:Y:S02]  /*7b10*/  SEL R0, R0, RZ, P1 ;  /* 0x000000ff00007207 */ /* 0x000fe40000800000 */
[----:B------:R-:W-:-:S03]  /*7b20*/  LOP3.LUT R5, R8, R5, RZ, 0x3c, !PT ;  /* 0x0000000508057212 */ /* 0x000fc600078e3cff */
[----:B------:R-:W-:Y:S01]  /*7b30*/  IMAD R9, R0, 0x8, R3 ;  /* 0x0000000800097824 */ /* 0x000fe200078e0203 */
[----:B------:R-:W-:Y:S01]  /*7b40*/  SHF.L.U32 R4, R5, 0x1f, RZ ;  /* 0x0000001f05047819 */ /* 0x000fe200000006ff */
[----:B0-----:R-:W-:Y:S06]  /*7b50*/  @!P0 BRA `(.L_x_179) ;  /* 0x0000000400088947 */ /* 0x001fec0003800000 */
.L_x_192:
[----:B------:R-:W1:Y:S01]  /*7b60*/  SYNCS.PHASECHK.TRANS64.TRYWAIT P0, [R9+URZ], R4 ;  /* 0x00000004090075a7 */ /* 0x000e62000800017f */
[----:B------:R-:W-:-:S05]  /*7b70*/  VIADD R0, R0, 0x1 ;  /* 0x0000000100007836 */ /* 0x000fca0000000000 */
[----:B------:R-:W-:-:S04]  /*7b80*/  ISETP.NE.AND P1, PT, R0, 0x4, PT ;  /* 0x000000040000780c */ /* 0x000fc80003f25270 */
[----:B0-----:R-:W-:Y:S02]  /*7b90*/  SEL R2, RZ, 0x1, P1 ;  /* 0x00000001ff027807 */ /* 0x001fe40000800000 */
[----:B------:R-:W-:Y:S02]  /*7ba0*/  SEL R0, R0, RZ, P1 ;  /* 0x000000ff00007207 */ /* 0x000fe40000800000 */
[----:B------:R-:W-:-:S03]  /*7bb0*/  LOP3.LUT R7, R5, R2, RZ, 0x3c, !PT ;  /* 0x0000000205077212 */ /* 0x000fc600078e3cff */
[----:B------:R-:W-:Y:S01]  /*7bc0*/  IMAD R6, R0, 0x8, R3 ;  /* 0x0000000800067824 */ /* 0x000fe200078e0203 */
[----:B------:R-:W-:Y:S01]  /*7bd0*/  SHF.L.U32 R5, R7, 0x1f, RZ ;  /* 0x0000001f07057819 */ /* 0x000fe200000006ff */
[----:B-1----:R-:W-:Y:S06]  /*7be0*/  @!P0 BRA `(.L_x_180) ;  /* 0x0000000000f88947 */ /* 0x002fec0003800000 */
.L_x_193:
[----:B------:R-:W1:Y:S01]  /*7bf0*/  SYNCS.PHASECHK.TRANS64.TRYWAIT P0, [R6+URZ], R5 ;  /* 0x00000005060075a7 */ /* 0x000e62000800017f */
[----:B------:R-:W-:-:S05]  /*7c00*/  VIADD R0, R0, 0x1 ;  /* 0x0000000100007836 */ /* 0x000fca0000000000 */
[----:B------:R-:W-:-:S04]  /*7c10*/  ISETP.NE.AND P1, PT, R0, 0x4, PT ;  /* 0x000000040000780c */ /* 0x000fc80003f25270 */
[----:B------:R-:W-:Y:S02]  /*7c20*/  SEL R2, RZ, 0x1, P1 ;  /* 0x00000001ff027807 */ /* 0x000fe40000800000 */
[----:B------:R-:W-:Y:S02]  /*7c30*/  SEL R0, R0, RZ, P1 ;  /* 0x000000ff00007207 */ /* 0x000fe40000800000 */
[----:B------:R-:W-:Y:S01]  /*7c40*/  LOP3.LUT R2, R7, R2, RZ, 0x3c, !PT ;  /* 0x0000000207027212 */ /* 0x000fe200078e3cff */
[----:B-1----:R-:W-:Y:S06]  /*7c50*/  @!P0 BRA `(.L_x_181) ;  /* 0x0000000000f08947 */ /* 0x002fec0003800000 */
.L_x_194:
[----:B------:R-:W-:Y:S01]  /*7c60*/  IMAD R3, R0, 0x8, R3 ;  /* 0x0000000800037824 */ /* 0x000fe200078e0203 */
[----:B------:R-:W-:-:S07]  /*7c70*/  SHF.L.U32 R0, R2, 0x1f, RZ ;  /* 0x0000001f02007819 */ /* 0x000fce00000006ff */
.L_x_182:
[----:B--2---:R2:W3:Y:S02]  /*7c80*/  SYNCS.PHASECHK.TRANS64.TRYWAIT P0, [R3+URZ], R0 ;  /* 0x00000000030075a7 */ /* 0x0044e4000800017f */
[----:B---3--:R-:W-:Y:S05]  /*7c90*/  @!P0 NANOSLEEP.SYNCS 0x989680 ;  /* 0x009896800000895d */ /* 0x008fea0003900000 */
[----:B------:R-:W3:Y:S02]  /*7ca0*/  @!P0 SYNCS.PHASECHK.TRANS64 P0, [R3+URZ], R0 ;  /* 0x00000000030085a7 */ /* 0x000ee4000800007f */
[----:B---3--:R-:W-:Y:S05]  /*7cb0*/  @!P0 BRA `(.L_x_182) ;  /* 0xfffffffc00f08947 */ /* 0x008fea000383ffff */
.L_x_177:
[----:B------:R-:W-:Y:S05]  /*7cc0*/  BSYNC B0 ;  /* 0x0000000000007941 */ /* 0x000fea0003800000 */
.L_x_176:
[----:B------:R-:W-:Y:S05]  /*7cd0*/  EXIT ;  /* 0x000000000000794d */ /* 0x000fea0003800000 */
.L_x_14:
[----:B0-----:R0:W1:Y:S02]  /*7ce0*/  SYNCS.PHASECHK.TRANS64.TRYWAIT P0, [R95+URZ+-0x8], R0 ;  /* 0xfffff8005f0075a7 */ /* 0x001064000800017f */
[----:B-1----:R-:W-:Y:S05]  /*7cf0*/  @!P0 NANOSLEEP.SYNCS 0x989680 ;  /* 0x009896800000895d */ /* 0x002fea0003900000 */
[----:B------:R-:W1:Y:S02]  /*7d00*/  @!P0 SYNCS.PHASECHK.TRANS64 P0, [R95+URZ+-0x8], R0 ;  /* 0xfffff8005f0085a7 */ /* 0x000e64000800007f */
[----:B-1----:R-:W-:Y:S05]  /*7d10*/  @!P0 BRA `(.L_x_14) ;  /* 0xfffffffc00f08947 */ /* 0x002fea000383ffff */
[----:B------:R-:W-:Y:S05]  /*7d20*/  BRA `(.L_x_183) ;  /* 0xffffff9800487947 */ /* 0x000fea000383ffff */
.L_x_19:
[----:B-1----:R1:W2:Y:S02]  /*7d30*/  SYNCS.PHASECHK.TRANS64.TRYWAIT P1, [R3+URZ], R0 ;  /* 0x00000000030075a7 */ /* 0x0022a4000802017f */
[----:B--2---:R-:W-:Y:S05]  /*7d40*/  @!P1 NANOSLEEP.SYNCS 0x989680 ;  /* 0x009896800000995d */ /* 0x004fea0003900000 */
[----:B------:R-:W2:Y:S02]  /*7d50*/  @!P1 SYNCS.PHASECHK.TRANS64 P1, [R3+URZ], R0 ;  /* 0x00000000030095a7 */ /* 0x000ea4000802007f */
[----:B--2---:R-:W-:Y:S05]  /*7d60*/  @!P1 BRA `(.L_x_19) ;  /* 0xfffffffc00f09947 */ /* 0x004fea000383ffff */
[----:B------:R-:W-:Y:S05]  /*7d70*/  BRA `(.L_x_18) ;  /* 0xffffff9800c07947 */ /* 0x000fea000383ffff */
.L_x_24:
[----:B-1----:R-:W-:-:S04]  /*7d80*/  IMAD.U32 R4, RZ, RZ, UR4 ;  /* 0x00000004ff047e24 */ /* 0x002fc8000f8e00ff */
[----:B------:R1:W2:Y:S03]  /*7d90*/  SYNCS.PHASECHK.TRANS64.TRYWAIT P1, [R4+URZ], R3 ;  /* 0x00000003040075a7 */ /* 0x0002a6000802017f */
[----:B--2---:R-:W-:Y:S05]  /*7da0*/  @!P1 NANOSLEEP.SYNCS 0x989680 ;  /* 0x009896800000995d */ /* 0x004fea0003900000 */
[----:B------:R-:W2:Y:S02]  /*7db0*/  @!P1 SYNCS.PHASECHK.TRANS64 P1, [R4+URZ], R3 ;  /* 0x00000003040095a7 */ /* 0x000ea4000802007f */
[----:B--2---:R-:W-:Y:S05]  /*7dc0*/  @!P1 BRA `(.L_x_24) ;  /* 0xfffffffc00ec9947 */ /* 0x004fea000383ffff */
[----:B------:R-:W-:Y:S05]  /*7dd0*/  BRA `(.L_x_23) ;  /* 0xffffffa000007947 */ /* 0x000fea000383ffff */
.L_x_30:
[----:B0-----:R0:W1:Y:S02]  /*7de0*/  SYNCS.PHASECHK.TRANS64.TRYWAIT P0, [R95+URZ+0x8], R0 ;  /* 0x000008005f0075a7 */ /* 0x001064000800017f */
[----:B-1----:R-:W-:Y:S05]  /*7df0*/  @!P0 NANOSLEEP.SYNCS 0x989680 ;  /* 0x009896800000895d */ /* 0x002fea0003900000 */
[----:B------:R-:W1:Y:S02]  /*7e00*/  @!P0 SYNCS.PHASECHK.TRANS64 P0, [R95+URZ+0x8], R0 ;  /* 0x000008005f0085a7 */ /* 0x000e64000800007f */
[----:B-1----:R-:W-:Y:S05]  /*7e10*/  @!P0 BRA `(.L_x_30) ;  /* 0xfffffffc00f08947 */ /* 0x002fea000383ffff */
[----:B------:R-:W-:Y:S05]  /*7e20*/  BRA `(.L_x_184) ;  /* 0xffffffa400787947 */ /* 0x000fea000383ffff */
.L_x_163:
[----:B------:R-:W-:Y:S01]  /*7e30*/  BSSY B1, `(.L_x_185) ;  /* 0x0000006000017945 */ /* 0x000fe20003800000 */
[----:B------:R-:W-:-:S07]  /*7e40*/  IMAD.MOV.U32 R15, RZ, RZ, -0x1 ;  /* 0xffffffffff0f7424 */ /* 0x000fce00078e00ff */
[----:B------:R-:W-:Y:S05]  /*7e50*/  WARPSYNC.COLLECTIVE R15, `(.L_x_186) ;  /* 0x000000000f0c7348 */ /* 0x000fea0003c00000 */
[----:B------:R-:W-:Y:S02]  /*7e60*/  ELECT P6, UR62, PT ;  /* 0x00000000003e782f */ /* 0x000fe400038c0000 */
[----:B------:R-:W-:Y:S01]  /*7e70*/  MOV R14, UR62 ;  /* 0x0000003e000e7c02 */ /* 0x000fe20008000f00 */
[----:B------:R-:W-:Y:S10]  /*7e80*/  ENDCOLLECTIVE ;  /* 0x000000000000791b */ /* 0x000ff40003800000 */
.L_x_186:
[----:B------:R-:W-:Y:S05]  /*7e90*/  BSYNC B1 ;  /* 0x0000000000017941 */ /* 0x000fea0003800000 */
.L_x_185:
[----:B------:R-:W-:Y:S05]  /*7ea0*/  BRA `(.L_x_187) ;  /* 0xffffffec00d47947 */ /* 0x000fea000383ffff */
.L_x_166:
[----:B-1----:R1:W2:Y:S02]  /*7eb0*/  SYNCS.PHASECHK.TRANS64.TRYWAIT P1, [R7+URZ+0x20], R4 ;  /* 0x00002004070075a7 */ /* 0x0022a4000802017f */
[----:B--2---:R-:W-:Y:S05]  /*7ec0*/  @!P1 NANOSLEEP.SYNCS 0x989680 ;  /* 0x009896800000995d */ /* 0x004fea0003900000 */
[----:B------:R-:W2:Y:S02]  /*7ed0*/  @!P1 SYNCS.PHASECHK.TRANS64 P1, [R7+URZ+0x20], R4 ;  /* 0x00002004070095a7 */ /* 0x000ea4000802007f */
[----:B--2---:R-:W-:Y:S05]  /*7ee0*/  @!P1 BRA `(.L_x_166) ;  /* 0xfffffffc00f09947 */ /* 0x004fea000383ffff */
[----:B------:R-:W-:Y:S05]  /*7ef0*/  BRA `(.L_x_188) ;  /* 0xfffffff000107947 */ /* 0x000fea000383ffff */
.L_x_175:
[----:B------:R-:W-:Y:S01]  /*7f00*/  BSSY B0, `(.L_x_189) ;  /* 0x0000006000007945 */ /* 0x000fe20003800000 */
[----:B------:R-:W-:-:S07]  /*7f10*/  IMAD.MOV.U32 R15, RZ, RZ, -0x1 ;  /* 0xffffffffff0f7424 */ /* 0x000fce00078e00ff */
[----:B------:R-:W-:Y:S05]  /*7f20*/  WARPSYNC.COLLECTIVE R15, `(.L_x_190) ;  /* 0x000000000f0c7348 */ /* 0x000fea0003c00000 */
[----:B------:R-:W-:Y:S02]  /*7f30*/  ELECT P6, UR62, PT ;  /* 0x00000000003e782f */ /* 0x000fe400038c0000 */
[----:B------:R-:W-:Y:S01]  /*7f40*/  MOV R14, UR62 ;  /* 0x0000003e000e7c02 */ /* 0x000fe20008000f00 */
[----:B------:R-:W-:Y:S10]  /*7f50*/  ENDCOLLECTIVE ;  /* 0x000000000000791b */ /* 0x000ff40003800000 */
.L_x_190:
[----:B------:R-:W-:Y:S05]  /*7f60*/  BSYNC B0 ;  /* 0x0000000000007941 */ /* 0x000fea0003800000 */
.L_x_189:
[----:B------:R-:W-:Y:S05]  /*7f70*/  BRA `(.L_x_191) ;  /* 0xfffffff800a07947 */ /* 0x000fea000383ffff */
.L_x_179:
[----:B0-----:R0:W1:Y:S02]  /*7f80*/  SYNCS.PHASECHK.TRANS64.TRYWAIT P0, [R7+URZ], R2 ;  /* 0x00000002070075a7 */ /* 0x001064000800017f */
[----:B-1----:R-:W-:Y:S05]  /*7f90*/  @!P0 NANOSLEEP.SYNCS 0x989680 ;  /* 0x009896800000895d */ /* 0x002fea0003900000 */
[----:B------:R-:W1:Y:S02]  /*7fa0*/  @!P0 SYNCS.PHASECHK.TRANS64 P0, [R7+URZ], R2 ;  /* 0x00000002070085a7 */ /* 0x000e64000800007f */
[----:B-1----:R-:W-:Y:S05]  /*7fb0*/  @!P0 BRA `(.L_x_179) ;  /* 0xfffffffc00f08947 */ /* 0x002fea000383ffff */
[----:B------:R-:W-:Y:S05]  /*7fc0*/  BRA `(.L_x_192) ;  /* 0xfffffff800e47947 */ /* 0x000fea000383ffff */
.L_x_180:
[----:B0-----:R0:W1:Y:S02]  /*7fd0*/  SYNCS.PHASECHK.TRANS64.TRYWAIT P0, [R9+URZ], R4 ;  /* 0x00000004090075a7 */ /* 0x001064000800017f */
[----:B-1----:R-:W-:Y:S05]  /*7fe0*/  @!P0 NANOSLEEP.SYNCS 0x989680 ;  /* 0x009896800000895d */ /* 0x002fea0003900000 */
[----:B------:R-:W1:Y:S02]  /*7ff0*/  @!P0 SYNCS.PHASECHK.TRANS64 P0, [R9+URZ], R4 ;  /* 0x00000004090085a7 */ /* 0x000e64000800007f */
[----:B-1----:R-:W-:Y:S05]  /*8000*/  @!P0 BRA `(.L_x_180) ;  /* 0xfffffffc00f08947 */ /* 0x002fea000383ffff */
[----:B------:R-:W-:Y:S05]  /*8010*/  BRA `(.L_x_193) ;  /* 0xfffffff800f47947 */ /* 0x000fea000383ffff */
.L_x_181:
[----:B-1----:R1:W2:Y:S02]  /*8020*/  SYNCS.PHASECHK.TRANS64.TRYWAIT P0, [R6+URZ], R5 ;  /* 0x00000005060075a7 */ /* 0x0022a4000800017f */
[----:B--2---:R-:W-:Y:S05]  /*8030*/  @!P0 NANOSLEEP.SYNCS 0x989680 ;  /* 0x009896800000895d */ /* 0x004fea0003900000 */
[----:B------:R-:W2:Y:S02]  /*8040*/  @!P0 SYNCS.PHASECHK.TRANS64 P0, [R6+URZ], R5 ;  /* 0x00000005060085a7 */ /* 0x000ea4000800007f */
[----:B--2---:R-:W-:Y:S05]  /*8050*/  @!P0 BRA `(.L_x_181) ;  /* 0xfffffffc00f08947 */ /* 0x004fea000383ffff */
[----:B------:R-:W-:Y:S05]  /*8060*/  BRA `(.L_x_194) ;  /* 0xfffffff800fc7947 */ /* 0x000fea000383ffff */
.L_x_195:
[----:B------:R-:W-:-:S00]  /*8070*/  BRA `(.L_x_195) ;  /* 0xfffffffc00fc7947 */ /* 0x000fc0000383ffff */
[----:B------:R-:W-:-:S00]  /*8080*/  NOP ;  /* 0x0000000000007918 */ /* 0x000fc00000000000 */
[----:B------:R-:W-:-:S00]  /*8090*/  NOP ;  /* 0x0000000000007918 */ /* 0x000fc00000000000 */
[----:B------:R-:W-:-:S00]  /*80a0*/  NOP ;  /* 0x0000000000007918 */ /* 0x000fc00000000000 */
[----:B------:R-:W-:-:S00]  /*80b0*/  NOP ;  /* 0x0000000000007918 */ /* 0x000fc00000000000 */
[----:B------:R-:W-:-:S00]  /*80c0*/  NOP ;  /* 0x0000000000007918 */ /* 0x000fc00000000000 */
[----:B------:R-:W-:-:S00]  /*80d0*/  NOP ;  /* 0x0000000000007918 */ /* 0x000fc00000000000 */
[----:B------:R-:W-:-:S00]  /*80e0*/  NOP ;  /* 0x0000000000007918 */ /* 0x000fc00000000000 */
[----:B------:R-:W-:-:S00]  /*80f0*/  NOP ;  /* 0x0000000000007918 */ /* 0x000fc00000000000 */
.L_x_196:


//--------------------- .nv.global.init           --------------------------
	.section	.nv.global.init,"aw",@progbits
.nv.global.init:
	.type		$str$22,@object
	.size		$str$22,($str$23 - $str$22)
$str$22:
        /*0000*/ 	.byte	0x6b, 0x5f, 0x74, 0x69, 0x6c, 0x65, 0x5f, 0x63, 0x6f, 0x75, 0x6e, 0x74, 0x20, 0x3e, 0x3d, 0x20
        /*0010*/ 	.byte	0x31, 0x00
	.type		$str$23,@object
	.size		$str$23,(__unnamed_1 - $str$23)
$str$23:
        /*0012*/ 	.byte	0x2f, 0x74, 0x6d, 0x70, 0x2f, 0x63, 0x75, 0x74, 0x6c, 0x61, 0x73, 0x73, 0x5f, 0x73, 0x77, 0x65
        /*0022*/ 	.byte	0x65, 0x70, 0x5f, 0x73, 0x72, 0x63, 0x2f, 0x69, 0x6e, 0x63, 0x6c, 0x75, 0x64, 0x65, 0x2f, 0x63
        /*0032*/ 	.byte	0x75, 0x74, 0x6c, 0x61, 0x73, 0x73, 0x2f, 0x67, 0x65, 0x6d, 0x6d, 0x2f, 0x63, 0x6f, 0x6c, 0x6c
        /*0042*/ 	.byte	0x65, 0x63, 0x74, 0x69, 0x76, 0x65, 0x2f, 0x73, 0x6d, 0x39, 0x30, 0x5f, 0x6d, 0x6d, 0x61, 0x5f
        /*0052*/ 	.byte	0x74, 0x6d, 0x61, 0x5f, 0x67, 0x6d, 0x6d, 0x61, 0x5f, 0x73, 0x73, 0x5f, 0x77, 0x61, 0x72, 0x70
        /*0062*/ 	.byte	0x73, 0x70, 0x65, 0x63, 0x69, 0x61, 0x6c, 0x69, 0x7a, 0x65, 0x64, 0x2e, 0x68, 0x70, 0x70, 0x00
	.type		__unnamed_1,@object
	.size		__unnamed_1,(.L_0 - __unnamed_1)
__unnamed_1:
        /*0072*/ 	.byte	0x76, 0x6f, 0x69, 0x64, 0x20, 0x63, 0x75, 0x74, 0x6c, 0x61, 0x73, 0x73, 0x3a, 0x3a, 0x67, 0x65
        /* <DEDUP_REMOVED lines=180> */
        /*0bc2*/ 	.byte	0x79, 0x5d, 0x00
.L_0:


//--------------------- .nv.shared._ZN7cutlass13device_kernelINS_4gemm6kernel13GemmUniversalIN4cute5tupleIJiiiiEEENS1_10collective13CollectiveMmaINS1_34MainloopSm90TmaGmmaWarpSpecializedILi4ENS5_IJNS4_1CILi1EEESB_SB_EEENS1_32KernelTmaWarpSpecializedPingpongEEENS5_IJNSA_ILi64EEENSA_ILi128EEESG_EEENS_10bfloat16_tENS5_IJlSB_lEEESI_NS5_IJSB_llEEENS4_8TiledMMAINS4_8MMA_AtomIJNS4_4SM904GMMA28MMA_64x128x16_F32BF16BF16_SSILNSO_5MajorE0ELSQ_1ELNSO_7ScaleInE1ELSR_1EEEEEENS4_6LayoutISC_NS5_IJNSA_ILi0EEESV_SV_EEEEENS5_IJNS4_10UnderscoreESY_SY_EEEEENS4_13SM90_TMA_LOADENS4_14ComposedLayoutINS4_7SwizzleILi3ELi4ELi3EEENS4_18smem_ptr_flag_bitsILi16EEENSU_INS5_IJNSA_ILi8EEESF_EEENS5_IJSF_SB_EEEEEEEvNS4_8identityES11_NS12_IS14_S16_NSU_INS5_IJSF_S17_EEENS5_IJSB_SF_EEEEEEEvS1C_EENS_8epilogue10collective6detail29Sm90TmaWarpSpecializedAdapterINS1J_15DefaultEpilogueISI_SJ_SJ_NS1I_6thread17LinearCombinationISI_Li1EffLNS1N_9ScaleType4KindE0ELNS_15FloatRoundStyleE2ESI_EENS1_15EpilogueDefaultEEEEEvvEEEEvNT_6ParamsE --------------------------
	.section	.nv.shared._ZN7cutlass13device_kernelINS_4gemm6kernel13GemmUniversalIN4cute5tupleIJiiiiEEENS1_10collective13CollectiveMmaINS1_34MainloopSm90TmaGmmaWarpSpecializedILi4ENS5_IJNS4_1CILi1EEESB_SB_EEENS1_32KernelTmaWarpSpecializedPingpongEEENS5_IJNSA_ILi64EEENSA_ILi128EEESG_EEENS_10bfloat16_tENS5_IJlSB_lEEESI_NS5_IJSB_llEEENS4_8TiledMMAINS4_8MMA_AtomIJNS4_4SM904GMMA28MMA_64x128x16_F32BF16BF16_SSILNSO_5MajorE0ELSQ_1ELNSO_7ScaleInE1ELSR_1EEEEEENS4_6LayoutISC_NS5_IJNSA_ILi0EEESV_SV_EEEEENS5_IJNS4_10UnderscoreESY_SY_EEEEENS4_13SM90_TMA_LOADENS4_14ComposedLayoutINS4_7SwizzleILi3ELi4ELi3EEENS4_18smem_ptr_flag_bitsILi16EEENSU_INS5_IJNSA_ILi8EEESF_EEENS5_IJSF_SB_EEEEEEEvNS4_8identityES11_NS12_IS14_S16_NSU_INS5_IJSF_S17_EEENS5_IJSB_SF_EEEEEEEvS1C_EENS_8epilogue10collective6detail29Sm90TmaWarpSpecializedAdapterINS1J_15DefaultEpilogueISI_SJ_SJ_NS1I_6thread17LinearCombinationISI_Li1EffLNS1N_9ScaleType4KindE0ELNS_15FloatRoundStyleE2ESI_EENS1_15EpilogueDefaultEEEEEvvEEEEvNT_6ParamsE,"aw",@nobits
	.sectionflags	@""
	.align	16
	.zero		1024


//--------------------- .nv.shared.reserved.0     --------------------------
	.section	.nv.shared.reserved.0,"aw",@nobits
	.weak		__nv_reservedSMEM_offset_0_alias
	.size		__nv_reservedSMEM_offset_0_alias, 0, 0
	.other		__nv_reservedSMEM_offset_0_alias,@"STO_CUDA_RESERVED_SHARED STV_DEFAULT"
__nv_reservedSMEM_offset_0_alias:
	.zero		0


//--------------------- .nv.global                --------------------------
	.section	.nv.global,"aw",@nobits
.nv.global:
	.type		_ZN40_INTERNAL_002031db_4_k_cu_31dcf103_187354cute1_E,@object
	.size		_ZN40_INTERNAL_002031db_4_k_cu_31dcf103_187354cute1_E,(_ZN40_INTERNAL_002031db_4_k_cu_31dcf103_187354cuda3std3__45__cpo6cbeginE - _ZN40_INTERNAL_002031db_4_k_cu_31dcf103_187354cute1_E)
_ZN40_INTERNAL_002031db_4_k_cu_31dcf103_187354cute1_E:
	.zero		1
	.type		_ZN40_INTERNAL_002031db_4_k_cu_31dcf103_187354cuda3std3__45__cpo6cbeginE,@object
	.size		_ZN40_INTERNAL_002031db_4_k_cu_31dcf103_187354cuda3std3__45__cpo6cbeginE,(_ZN40_INTERNAL_002031db_4_k_cu_31dcf103_187354cuda3std3__48in_placeE - _ZN40_INTERNAL_002031db_4_k_cu_31dcf103_187354cuda3std3__45__cpo6cbeginE)
_ZN40_INTERNAL_002031db_4_k_cu_31dcf103_187354cuda3std3__45__cpo6cbeginE:
	.zero		1
	.type		_ZN40_INTERNAL_002031db_4_k_cu_31dcf103_187354cuda3std3__48in_placeE,@object
	.size		_ZN40_INTERNAL_002031db_4_k_cu_31dcf103_187354cuda3std3__48in_placeE,(_ZN40_INTERNAL_002031db_4_k_cu_31dcf103_187354cuda3std6ranges3__45__cpo9iter_moveE - _ZN40_INTERNAL_002031db_4_k_cu_31dcf103_187354cuda3std3__48in_placeE)
_ZN40_INTERNAL_002031db_4_k_cu_31dcf103_187354cuda3std3__48in_placeE:
	.zero		1
	.type		_ZN40_INTERNAL_002031db_4_k_cu_31dcf103_187354cuda3std6ranges3__45__cpo9iter_moveE,@object
	.size		_ZN40_INTERNAL_002031db_4_k_cu_31dcf103_187354cuda3std6ranges3__45__cpo9iter_moveE,(_ZN40_INTERNAL_002031db_4_k_cu_31dcf103_187354cuda3std3__45__cpo5beginE - _ZN40_INTERNAL_002031db_4_k_cu_31dcf103_187354cuda3std6ranges3__45__cpo9iter_moveE)
_ZN40_INTERNAL_002031db_4_k_cu_31dcf103_187354cuda3std6ranges3__45__cpo9iter_moveE:
	.zero		1
	.type		_ZN40_INTERNAL_002031db_4_k_cu_31dcf103_187354cuda3std3__45__cpo5beginE,@object
	.size		_ZN40_INTERNAL_002031db_4_k_cu_31dcf103_187354cuda3std3__45__cpo5beginE,(_ZN40_INTERNAL_002031db_4_k_cu_31dcf103_187354cuda3std3__442_GLOBAL__N__002031db_4_k_cu_31dcf103_187356ignoreE - _ZN40_INTERNAL_002031db_4_k_cu_31dcf103_187354cuda3std3__45__cpo5beginE)
_ZN40_INTERNAL_002031db_4_k_cu_31dcf103_187354cuda3std3__45__cpo5beginE:
	.zero		1
	.type		_ZN40_INTERNAL_002031db_4_k_cu_31dcf103_187354cuda3std3__442_GLOBAL__N__002031db_4_k_cu_31dcf103_187356ignoreE,@object
	.size		_ZN40_INTERNAL_002031db_4_k_cu_31dcf103_187354cuda3std3__442_GLOBAL__N__002031db_4_k_cu_31dcf103_187356ignoreE,(_ZN40_INTERNAL_002031db_4_k_cu_31dcf103_187354cute7productE - _ZN40_INTERNAL_002031db_4_k_cu_31dcf103_187354cuda3std3__442_GLOBAL__N__002031db_4_k_cu_31dcf103_187356ignoreE)
_ZN40_INTERNAL_002031db_4_k_cu_31dcf103_187354cuda3std3__442_GLOBAL__N__002031db_4_k_cu_31dcf103_187356ignoreE:
	.zero		1
	.type		_ZN40_INTERNAL_002031db_4_k_cu_31dcf103_187354cute7productE,@object
	.size		_ZN40_INTERNAL_002031db_4_k_cu_31dcf103_187354cute7productE,(_ZN40_INTERNAL_002031db_4_k_cu_31dcf103_187354cuda3std3__45__cpo3endE - _ZN40_INTERNAL_002031db_4_k_cu_31dcf103_187354cute7productE)
_ZN40_INTERNAL_002031db_4_k_cu_31dcf103_187354cute7productE:
	.zero		1
	.type		_ZN40_INTERNAL_002031db_4_k_cu_31dcf103_187354cuda3std3__45__cpo3endE,@object
	.size		_ZN40_INTERNAL_002031db_4_k_cu_31dcf103_187354cuda3std3__45__cpo3endE,(_ZN40_INTERNAL_002031db_4_k_cu_31dcf103_187354cuda3std3__419piecewise_constructE - _ZN40_INTERNAL_002031db_4_k_cu_31dcf103_187354cuda3std3__45__cpo3endE)
_ZN40_INTERNAL_002031db_4_k_cu_31dcf103_187354cuda3std3__45__cpo3endE:
	.zero		1
	.type		_ZN40_INTERNAL_002031db_4_k_cu_31dcf103_187354cuda3std3__419piecewise_constructE,@object
	.size		_ZN40_INTERNAL_002031db_4_k_cu_31dcf103_187354cuda3std3__419piecewise_constructE,(_ZN40_INTERNAL_002031db_4_k_cu_31dcf103_187354cuda3std3__45__cpo4cendE - _ZN40_INTERNAL_002031db_4_k_cu_31dcf103_187354cuda3std3__419piecewise_constructE)
_ZN40_INTERNAL_002031db_4_k_cu_31dcf103_187354cuda3std3__419piecewise_constructE:
	.zero		1
	.type		_ZN40_INTERNAL_002031db_4_k_cu_31dcf103_187354cuda3std3__45__cpo4cendE,@object
	.size		_ZN40_INTERNAL_002031db_4_k_cu_31dcf103_187354cuda3std3__45__cpo4cendE,(_ZN40_INTERNAL_002031db_4_k_cu_31dcf103_187354cuda3std6ranges3__45__cpo4swapE - _ZN40_INTERNAL_002031db_4_k_cu_31dcf103_187354cuda3std3__45__cpo4cendE)
_ZN40_INTERNAL_002031db_4_k_cu_31dcf103_187354cuda3std3__45__cpo4cendE:
	.zero		1
	.type		_ZN40_INTERNAL_002031db_4_k_cu_31dcf103_187354cuda3std6ranges3__45__cpo4swapE,@object
	.size		_ZN40_INTERNAL_002031db_4_k_cu_31dcf103_187354cuda3std6ranges3__45__cpo4swapE,(.L_8 - _ZN40_INTERNAL_002031db_4_k_cu_31dcf103_187354cuda3std6ranges3__45__cpo4swapE)
_ZN40_INTERNAL_002031db_4_k_cu_31dcf103_187354cuda3std6ranges3__45__cpo4swapE:
	.zero		1
.L_8:


//--------------------- .nv.constant0._ZN7cutlass13device_kernelINS_4gemm6kernel13GemmUniversalIN4cute5tupleIJiiiiEEENS1_10collective13CollectiveMmaINS1_34MainloopSm90TmaGmmaWarpSpecializedILi4ENS5_IJNS4_1CILi1EEESB_SB_EEENS1_32KernelTmaWarpSpecializedPingpongEEENS5_IJNSA_ILi64EEENSA_ILi128EEESG_EEENS_10bfloat16_tENS5_IJlSB_lEEESI_NS5_IJSB_llEEENS4_8TiledMMAINS4_8MMA_AtomIJNS4_4SM904GMMA28MMA_64x128x16_F32BF16BF16_SSILNSO_5MajorE0ELSQ_1ELNSO_7ScaleInE1ELSR_1EEEEEENS4_6LayoutISC_NS5_IJNSA_ILi0EEESV_SV_EEEEENS5_IJNS4_10UnderscoreESY_SY_EEEEENS4_13SM90_TMA_LOADENS4_14ComposedLayoutINS4_7SwizzleILi3ELi4ELi3EEENS4_18smem_ptr_flag_bitsILi16EEENSU_INS5_IJNSA_ILi8EEESF_EEENS5_IJSF_SB_EEEEEEEvNS4_8identityES11_NS12_IS14_S16_NSU_INS5_IJSF_S17_EEENS5_IJSB_SF_EEEEEEEvS1C_EENS_8epilogue10collective6detail29Sm90TmaWarpSpecializedAdapterINS1J_15DefaultEpilogueISI_SJ_SJ_NS1I_6thread17LinearCombinationISI_Li1EffLNS1N_9ScaleType4KindE0ELNS_15FloatRoundStyleE2ESI_EENS1_15EpilogueDefaultEEEEEvvEEEEvNT_6ParamsE --------------------------
	.section	.nv.constant0._ZN7cutlass13device_kernelINS_4gemm6kernel13GemmUniversalIN4cute5tupleIJiiiiEEENS1_10collective13CollectiveMmaINS1_34MainloopSm90TmaGmmaWarpSpecializedILi4ENS5_IJNS4_1CILi1EEESB_SB_EEENS1_32KernelTmaWarpSpecializedPingpongEEENS5_IJNSA_ILi64EEENSA_ILi128EEESG_EEENS_10bfloat16_tENS5_IJlSB_lEEESI_NS5_IJSB_llEEENS4_8TiledMMAINS4_8MMA_AtomIJNS4_4SM904GMMA28MMA_64x128x16_F32BF16BF16_SSILNSO_5MajorE0ELSQ_1ELNSO_7ScaleInE1ELSR_1EEEEEENS4_6LayoutISC_NS5_IJNSA_ILi0EEESV_SV_EEEEENS5_IJNS4_10UnderscoreESY_SY_EEEEENS4_13SM90_TMA_LOADENS4_14ComposedLayoutINS4_7SwizzleILi3ELi4ELi3EEENS4_18smem_ptr_flag_bitsILi16EEENSU_INS5_IJNSA_ILi8EEESF_EEENS5_IJSF_SB_EEEEEEEvNS4_8identityES11_NS12_IS14_S16_NSU_INS5_IJSF_S17_EEENS5_IJSB_SF_EEEEEEEvS1C_EENS_8epilogue10collective6detail29Sm90TmaWarpSpecializedAdapterINS1J_15DefaultEpilogueISI_SJ_SJ_NS1I_6thread17LinearCombinationISI_Li1EffLNS1N_9ScaleType4KindE0ELNS_15FloatRoundStyleE2ESI_EENS1_15EpilogueDefaultEEEEEvvEEEEvNT_6ParamsE,"a",@progbits
	.sectionflags	@""
	.align	4
.nv.constant0._ZN7cutlass13device_kernelINS_4gemm6kernel13GemmUniversalIN4cute5tupleIJiiiiEEENS1_10collective13CollectiveMmaINS1_34MainloopSm90TmaGmmaWarpSpecializedILi4ENS5_IJNS4_1CILi1EEESB_SB_EEENS1_32KernelTmaWarpSpecializedPingpongEEENS5_IJNSA_ILi64EEENSA_ILi128EEESG_EEENS_10bfloat16_tENS5_IJlSB_lEEESI_NS5_IJSB_llEEENS4_8TiledMMAINS4_8MMA_AtomIJNS4_4SM904GMMA28MMA_64x128x16_F32BF16BF16_SSILNSO_5MajorE0ELSQ_1ELNSO_7ScaleInE1ELSR_1EEEEEENS4_6LayoutISC_NS5_IJNSA_ILi0EEESV_SV_EEEEENS5_IJNS4_10UnderscoreESY_SY_EEEEENS4_13SM90_TMA_LOADENS4_14ComposedLayoutINS4_7SwizzleILi3ELi4ELi3EEENS4_18smem_ptr_flag_bitsILi16EEENSU_INS5_IJNSA_ILi8EEESF_EEENS5_IJSF_SB_EEEEEEEvNS4_8identityES11_NS12_IS14_S16_NSU_INS5_IJSF_S17_EEENS5_IJSB_SF_EEEEEEEvS1C_EENS_8epilogue10collective6detail29Sm90TmaWarpSpecializedAdapterINS1J_15DefaultEpilogueISI_SJ_SJ_NS1I_6thread17LinearCombinationISI_Li1EffLNS1N_9ScaleType4KindE0ELNS_15FloatRoundStyleE2ESI_EENS1_15EpilogueDefaultEEEEEvvEEEEvNT_6ParamsE:
	.zero		1664


//--------------------- SYMBOLS --------------------------

	.type		.nv.reservedSmem.offset0,@object
	.size		.nv.reservedSmem.offset0,0x4
	.type		__assertfail,@function
